//
// Generated by NVIDIA NVVM Compiler
//
// Compiler Build ID: CL-36424714
// Cuda compilation tools, release 13.0, V13.0.88
// Based on NVVM 20.0.0
//

.version 9.0
.target sm_100
.address_size 64

	// .globl	_Z15gpu_monte_carloPfP17curandStateXORWOW
.global .align 4 .b8 precalc_xorwow_matrix[102400];
.global .align 4 .b8 precalc_xorwow_offset_matrix[102400];
.global .align 4 .b8 mrg32k3aM1[2304];
.global .align 4 .b8 mrg32k3aM2[2304];
.global .align 4 .b8 mrg32k3aM1SubSeq[2016];
.global .align 4 .b8 mrg32k3aM2SubSeq[2016];
.global .align 4 .b8 mrg32k3aM1Seq[2304];
.global .align 4 .b8 mrg32k3aM2Seq[2304];
.const .align 8 .b8 __cr_lgamma_table[72];

.visible .entry _Z15gpu_monte_carloPfP17curandStateXORWOW(
	.param .u64 .ptr .align 1 _Z15gpu_monte_carloPfP17curandStateXORWOW_param_0,
	.param .u64 .ptr .align 1 _Z15gpu_monte_carloPfP17curandStateXORWOW_param_1
)
{
	.reg .pred 	%p<29>;
	.reg .b32 	%r<540>;
	.reg .b32 	%f<28>;
	.reg .b64 	%rd<22>;

	ld.param.u64 	%rd8, [_Z15gpu_monte_carloPfP17curandStateXORWOW_param_0];
	ld.param.u64 	%rd9, [_Z15gpu_monte_carloPfP17curandStateXORWOW_param_1];
	cvta.to.global.u64 	%rd10, %rd9;
	mov.u32 	%r218, %tid.x;
	mov.u32 	%r219, %ntid.x;
	mov.u32 	%r220, %ctaid.x;
	mad.lo.s32 	%r221, %r219, %r220, %r218;
	cvt.u64.u32 	%rd1, %r221;
	mul.wide.u32 	%rd11, %r221, 48;
	add.s64 	%rd2, %rd10, %rd11;
	mov.b32 	%r446, 1593684748;
	mov.b32 	%r222, 832094735;
	st.global.v2.u32 	[%rd2], {%r222, %r446};
	mov.b32 	%r444, -123459836;
	mov.b32 	%r445, 1111207954;
	st.global.v2.u32 	[%rd2+8], {%r445, %r444};
	mov.b32 	%r442, 1476011280;
	mov.b32 	%r443, -589760388;
	st.global.v2.u32 	[%rd2+16], {%r443, %r442};
	setp.eq.s32 	%p1, %r221, 0;
	@%p1 bra 	$L__BB0_42;
	mov.b32 	%r428, 0;
	mov.b32 	%r446, 1593684748;
	mov.b32 	%r445, 1111207954;
	mov.b32 	%r444, -123459836;
	mov.b32 	%r443, -589760388;
	mov.b32 	%r442, 1476011280;
	mov.u64 	%rd21, %rd1;
$L__BB0_2:
	and.b64  	%rd4, %rd21, 3;
	setp.eq.s64 	%p2, %rd4, 0;
	@%p2 bra 	$L__BB0_41;
	mul.wide.u32 	%rd12, %r428, 3200;
	mov.u64 	%rd13, precalc_xorwow_matrix;
	add.s64 	%rd5, %rd13, %rd12;
	cvt.u32.u64 	%r7, %rd4;
	mov.b32 	%r429, 0;
$L__BB0_4:
	mov.b32 	%r442, 0;
	mov.u32 	%r443, %r442;
	mov.u32 	%r444, %r442;
	mov.u32 	%r445, %r442;
	mov.u32 	%r446, %r442;
	mov.u32 	%r435, %r442;
$L__BB0_5:
	mul.wide.u32 	%rd14, %r435, 4;
	add.s64 	%rd15, %rd2, %rd14;
	ld.global.u32 	%r15, [%rd15+4];
	shl.b32 	%r16, %r435, 5;
	mov.b32 	%r441, 0;
$L__BB0_6:
	.pragma "nounroll";
	shr.u32 	%r232, %r15, %r441;
	and.b32  	%r233, %r232, 1;
	setp.eq.b32 	%p3, %r233, 1;
	not.pred 	%p4, %p3;
	add.s32 	%r234, %r16, %r441;
	mul.lo.s32 	%r235, %r234, 5;
	mul.wide.u32 	%rd16, %r235, 4;
	add.s64 	%rd6, %rd5, %rd16;
	@%p4 bra 	$L__BB0_8;
	ld.global.u32 	%r236, [%rd6];
	xor.b32  	%r446, %r446, %r236;
	ld.global.u32 	%r237, [%rd6+4];
	xor.b32  	%r445, %r445, %r237;
	ld.global.u32 	%r238, [%rd6+8];
	xor.b32  	%r444, %r444, %r238;
	ld.global.u32 	%r239, [%rd6+12];
	xor.b32  	%r443, %r443, %r239;
	ld.global.u32 	%r240, [%rd6+16];
	xor.b32  	%r442, %r442, %r240;
$L__BB0_8:
	and.b32  	%r242, %r232, 2;
	setp.eq.s32 	%p5, %r242, 0;
	@%p5 bra 	$L__BB0_10;
	ld.global.u32 	%r243, [%rd6+20];
	xor.b32  	%r446, %r446, %r243;
	ld.global.u32 	%r244, [%rd6+24];
	xor.b32  	%r445, %r445, %r244;
	ld.global.u32 	%r245, [%rd6+28];
	xor.b32  	%r444, %r444, %r245;
	ld.global.u32 	%r246, [%rd6+32];
	xor.b32  	%r443, %r443, %r246;
	ld.global.u32 	%r247, [%rd6+36];
	xor.b32  	%r442, %r442, %r247;
$L__BB0_10:
	and.b32  	%r249, %r232, 4;
	setp.eq.s32 	%p6, %r249, 0;
	@%p6 bra 	$L__BB0_12;
	ld.global.u32 	%r250, [%rd6+40];
	xor.b32  	%r446, %r446, %r250;
	ld.global.u32 	%r251, [%rd6+44];
	xor.b32  	%r445, %r445, %r251;
	ld.global.u32 	%r252, [%rd6+48];
	xor.b32  	%r444, %r444, %r252;
	ld.global.u32 	%r253, [%rd6+52];
	xor.b32  	%r443, %r443, %r253;
	ld.global.u32 	%r254, [%rd6+56];
	xor.b32  	%r442, %r442, %r254;
$L__BB0_12:
	and.b32  	%r256, %r232, 8;
	setp.eq.s32 	%p7, %r256, 0;
	@%p7 bra 	$L__BB0_14;
	ld.global.u32 	%r257, [%rd6+60];
	xor.b32  	%r446, %r446, %r257;
	ld.global.u32 	%r258, [%rd6+64];
	xor.b32  	%r445, %r445, %r258;
	ld.global.u32 	%r259, [%rd6+68];
	xor.b32  	%r444, %r444, %r259;
	ld.global.u32 	%r260, [%rd6+72];
	xor.b32  	%r443, %r443, %r260;
	ld.global.u32 	%r261, [%rd6+76];
	xor.b32  	%r442, %r442, %r261;
$L__BB0_14:
	and.b32  	%r263, %r232, 16;
	setp.eq.s32 	%p8, %r263, 0;
	@%p8 bra 	$L__BB0_16;
	ld.global.u32 	%r264, [%rd6+80];
	xor.b32  	%r446, %r446, %r264;
	ld.global.u32 	%r265, [%rd6+84];
	xor.b32  	%r445, %r445, %r265;
	ld.global.u32 	%r266, [%rd6+88];
	xor.b32  	%r444, %r444, %r266;
	ld.global.u32 	%r267, [%rd6+92];
	xor.b32  	%r443, %r443, %r267;
	ld.global.u32 	%r268, [%rd6+96];
	xor.b32  	%r442, %r442, %r268;
$L__BB0_16:
	and.b32  	%r270, %r232, 32;
	setp.eq.s32 	%p9, %r270, 0;
	@%p9 bra 	$L__BB0_18;
	ld.global.u32 	%r271, [%rd6+100];
	xor.b32  	%r446, %r446, %r271;
	ld.global.u32 	%r272, [%rd6+104];
	xor.b32  	%r445, %r445, %r272;
	ld.global.u32 	%r273, [%rd6+108];
	xor.b32  	%r444, %r444, %r273;
	ld.global.u32 	%r274, [%rd6+112];
	xor.b32  	%r443, %r443, %r274;
	ld.global.u32 	%r275, [%rd6+116];
	xor.b32  	%r442, %r442, %r275;
$L__BB0_18:
	and.b32  	%r277, %r232, 64;
	setp.eq.s32 	%p10, %r277, 0;
	@%p10 bra 	$L__BB0_20;
	ld.global.u32 	%r278, [%rd6+120];
	xor.b32  	%r446, %r446, %r278;
	ld.global.u32 	%r279, [%rd6+124];
	xor.b32  	%r445, %r445, %r279;
	ld.global.u32 	%r280, [%rd6+128];
	xor.b32  	%r444, %r444, %r280;
	ld.global.u32 	%r281, [%rd6+132];
	xor.b32  	%r443, %r443, %r281;
	ld.global.u32 	%r282, [%rd6+136];
	xor.b32  	%r442, %r442, %r282;
$L__BB0_20:
	and.b32  	%r284, %r232, 128;
	setp.eq.s32 	%p11, %r284, 0;
	@%p11 bra 	$L__BB0_22;
	ld.global.u32 	%r285, [%rd6+140];
	xor.b32  	%r446, %r446, %r285;
	ld.global.u32 	%r286, [%rd6+144];
	xor.b32  	%r445, %r445, %r286;
	ld.global.u32 	%r287, [%rd6+148];
	xor.b32  	%r444, %r444, %r287;
	ld.global.u32 	%r288, [%rd6+152];
	xor.b32  	%r443, %r443, %r288;
	ld.global.u32 	%r289, [%rd6+156];
	xor.b32  	%r442, %r442, %r289;
$L__BB0_22:
	and.b32  	%r291, %r232, 256;
	setp.eq.s32 	%p12, %r291, 0;
	@%p12 bra 	$L__BB0_24;
	ld.global.u32 	%r292, [%rd6+160];
	xor.b32  	%r446, %r446, %r292;
	ld.global.u32 	%r293, [%rd6+164];
	xor.b32  	%r445, %r445, %r293;
	ld.global.u32 	%r294, [%rd6+168];
	xor.b32  	%r444, %r444, %r294;
	ld.global.u32 	%r295, [%rd6+172];
	xor.b32  	%r443, %r443, %r295;
	ld.global.u32 	%r296, [%rd6+176];
	xor.b32  	%r442, %r442, %r296;
$L__BB0_24:
	and.b32  	%r298, %r232, 512;
	setp.eq.s32 	%p13, %r298, 0;
	@%p13 bra 	$L__BB0_26;
	ld.global.u32 	%r299, [%rd6+180];
	xor.b32  	%r446, %r446, %r299;
	ld.global.u32 	%r300, [%rd6+184];
	xor.b32  	%r445, %r445, %r300;
	ld.global.u32 	%r301, [%rd6+188];
	xor.b32  	%r444, %r444, %r301;
	ld.global.u32 	%r302, [%rd6+192];
	xor.b32  	%r443, %r443, %r302;
	ld.global.u32 	%r303, [%rd6+196];
	xor.b32  	%r442, %r442, %r303;
$L__BB0_26:
	and.b32  	%r305, %r232, 1024;
	setp.eq.s32 	%p14, %r305, 0;
	@%p14 bra 	$L__BB0_28;
	ld.global.u32 	%r306, [%rd6+200];
	xor.b32  	%r446, %r446, %r306;
	ld.global.u32 	%r307, [%rd6+204];
	xor.b32  	%r445, %r445, %r307;
	ld.global.u32 	%r308, [%rd6+208];
	xor.b32  	%r444, %r444, %r308;
	ld.global.u32 	%r309, [%rd6+212];
	xor.b32  	%r443, %r443, %r309;
	ld.global.u32 	%r310, [%rd6+216];
	xor.b32  	%r442, %r442, %r310;
$L__BB0_28:
	and.b32  	%r312, %r232, 2048;
	setp.eq.s32 	%p15, %r312, 0;
	@%p15 bra 	$L__BB0_30;
	ld.global.u32 	%r313, [%rd6+220];
	xor.b32  	%r446, %r446, %r313;
	ld.global.u32 	%r314, [%rd6+224];
	xor.b32  	%r445, %r445, %r314;
	ld.global.u32 	%r315, [%rd6+228];
	xor.b32  	%r444, %r444, %r315;
	ld.global.u32 	%r316, [%rd6+232];
	xor.b32  	%r443, %r443, %r316;
	ld.global.u32 	%r317, [%rd6+236];
	xor.b32  	%r442, %r442, %r317;
$L__BB0_30:
	and.b32  	%r319, %r232, 4096;
	setp.eq.s32 	%p16, %r319, 0;
	@%p16 bra 	$L__BB0_32;
	ld.global.u32 	%r320, [%rd6+240];
	xor.b32  	%r446, %r446, %r320;
	ld.global.u32 	%r321, [%rd6+244];
	xor.b32  	%r445, %r445, %r321;
	ld.global.u32 	%r322, [%rd6+248];
	xor.b32  	%r444, %r444, %r322;
	ld.global.u32 	%r323, [%rd6+252];
	xor.b32  	%r443, %r443, %r323;
	ld.global.u32 	%r324, [%rd6+256];
	xor.b32  	%r442, %r442, %r324;
$L__BB0_32:
	and.b32  	%r326, %r232, 8192;
	setp.eq.s32 	%p17, %r326, 0;
	@%p17 bra 	$L__BB0_34;
	ld.global.u32 	%r327, [%rd6+260];
	xor.b32  	%r446, %r446, %r327;
	ld.global.u32 	%r328, [%rd6+264];
	xor.b32  	%r445, %r445, %r328;
	ld.global.u32 	%r329, [%rd6+268];
	xor.b32  	%r444, %r444, %r329;
	ld.global.u32 	%r330, [%rd6+272];
	xor.b32  	%r443, %r443, %r330;
	ld.global.u32 	%r331, [%rd6+276];
	xor.b32  	%r442, %r442, %r331;
$L__BB0_34:
	and.b32  	%r333, %r232, 16384;
	setp.eq.s32 	%p18, %r333, 0;
	@%p18 bra 	$L__BB0_36;
	ld.global.u32 	%r334, [%rd6+280];
	xor.b32  	%r446, %r446, %r334;
	ld.global.u32 	%r335, [%rd6+284];
	xor.b32  	%r445, %r445, %r335;
	ld.global.u32 	%r336, [%rd6+288];
	xor.b32  	%r444, %r444, %r336;
	ld.global.u32 	%r337, [%rd6+292];
	xor.b32  	%r443, %r443, %r337;
	ld.global.u32 	%r338, [%rd6+296];
	xor.b32  	%r442, %r442, %r338;
$L__BB0_36:
	and.b32  	%r340, %r232, 32768;
	setp.eq.s32 	%p19, %r340, 0;
	@%p19 bra 	$L__BB0_38;
	ld.global.u32 	%r341, [%rd6+300];
	xor.b32  	%r446, %r446, %r341;
	ld.global.u32 	%r342, [%rd6+304];
	xor.b32  	%r445, %r445, %r342;
	ld.global.u32 	%r343, [%rd6+308];
	xor.b32  	%r444, %r444, %r343;
	ld.global.u32 	%r344, [%rd6+312];
	xor.b32  	%r443, %r443, %r344;
	ld.global.u32 	%r345, [%rd6+316];
	xor.b32  	%r442, %r442, %r345;
$L__BB0_38:
	add.s32 	%r441, %r441, 16;
	setp.ne.s32 	%p20, %r441, 32;
	@%p20 bra 	$L__BB0_6;
	mad.lo.s32 	%r346, %r435, -31, %r16;
	add.s32 	%r435, %r346, 1;
	setp.ne.s32 	%p21, %r435, 5;
	@%p21 bra 	$L__BB0_5;
	st.global.u32 	[%rd2+4], %r446;
	st.global.u32 	[%rd2+8], %r445;
	st.global.u32 	[%rd2+12], %r444;
	st.global.u32 	[%rd2+16], %r443;
	st.global.u32 	[%rd2+20], %r442;
	add.s32 	%r429, %r429, 1;
	setp.lt.u32 	%p22, %r429, %r7;
	@%p22 bra 	$L__BB0_4;
$L__BB0_41:
	shr.u64 	%rd7, %rd21, 2;
	add.s32 	%r428, %r428, 1;
	setp.gt.u64 	%p23, %rd21, 3;
	mov.u64 	%rd21, %rd7;
	@%p23 bra 	$L__BB0_2;
$L__BB0_42:
	mov.b32 	%r538, 0;
	st.global.v2.u32 	[%rd2+24], {%r538, %r538};
	st.global.u32 	[%rd2+32], %r538;
	mov.b64 	%rd17, 0;
	st.global.u64 	[%rd2+40], %rd17;
	mov.b32 	%r532, 832457172;
	mov.u32 	%r539, %r538;
$L__BB0_43:
	shr.u32 	%r349, %r446, 2;
	xor.b32  	%r350, %r349, %r446;
	shl.b32 	%r351, %r442, 4;
	shl.b32 	%r352, %r350, 1;
	xor.b32  	%r353, %r352, %r351;
	xor.b32  	%r354, %r353, %r350;
	xor.b32  	%r355, %r354, %r442;
	shr.u32 	%r356, %r445, 2;
	xor.b32  	%r357, %r356, %r445;
	shl.b32 	%r358, %r355, 4;
	shl.b32 	%r359, %r357, 1;
	xor.b32  	%r360, %r359, %r358;
	xor.b32  	%r361, %r360, %r357;
	xor.b32  	%r362, %r361, %r355;
	shr.u32 	%r363, %r444, 2;
	xor.b32  	%r364, %r363, %r444;
	shl.b32 	%r365, %r362, 4;
	shl.b32 	%r366, %r364, 1;
	xor.b32  	%r367, %r366, %r365;
	xor.b32  	%r368, %r367, %r364;
	xor.b32  	%r369, %r368, %r362;
	shr.u32 	%r370, %r443, 2;
	xor.b32  	%r371, %r370, %r443;
	shl.b32 	%r372, %r369, 4;
	shl.b32 	%r373, %r371, 1;
	xor.b32  	%r374, %r373, %r372;
	xor.b32  	%r375, %r374, %r371;
	xor.b32  	%r446, %r375, %r369;
	shr.u32 	%r376, %r442, 2;
	xor.b32  	%r377, %r376, %r442;
	shl.b32 	%r378, %r446, 4;
	shl.b32 	%r379, %r377, 1;
	xor.b32  	%r380, %r379, %r378;
	xor.b32  	%r381, %r380, %r377;
	xor.b32  	%r445, %r381, %r446;
	shr.u32 	%r382, %r355, 2;
	xor.b32  	%r383, %r382, %r355;
	shl.b32 	%r384, %r445, 4;
	shl.b32 	%r385, %r383, 1;
	xor.b32  	%r386, %r385, %r384;
	xor.b32  	%r387, %r386, %r383;
	xor.b32  	%r444, %r387, %r445;
	shr.u32 	%r388, %r362, 2;
	xor.b32  	%r389, %r388, %r362;
	shl.b32 	%r390, %r444, 4;
	shl.b32 	%r391, %r389, 1;
	xor.b32  	%r392, %r391, %r390;
	xor.b32  	%r393, %r392, %r389;
	xor.b32  	%r443, %r393, %r444;
	shr.u32 	%r394, %r369, 2;
	xor.b32  	%r395, %r394, %r369;
	shl.b32 	%r396, %r443, 4;
	shl.b32 	%r397, %r395, 1;
	xor.b32  	%r398, %r397, %r396;
	xor.b32  	%r399, %r398, %r395;
	xor.b32  	%r442, %r399, %r443;
	add.s32 	%r400, %r532, %r442;
	add.s32 	%r401, %r355, %r532;
	cvt.rn.f32.u32 	%f1, %r401;
	fma.rn.f32 	%f2, %f1, 0f2F800000, 0f2F000000;
	add.s32 	%r402, %r532, %r362;
	add.s32 	%r403, %r402, 362437;
	cvt.rn.f32.u32 	%f3, %r403;
	fma.rn.f32 	%f4, %f3, 0f2F800000, 0f2F000000;
	mul.f32 	%f5, %f4, %f4;
	fma.rn.f32 	%f6, %f2, %f2, %f5;
	setp.le.f32 	%p24, %f6, 0f3F800000;
	selp.u32 	%r404, 1, 0, %p24;
	add.s32 	%r405, %r539, %r404;
	add.s32 	%r406, %r532, %r369;
	add.s32 	%r407, %r406, 724874;
	cvt.rn.f32.u32 	%f7, %r407;
	fma.rn.f32 	%f8, %f7, 0f2F800000, 0f2F000000;
	add.s32 	%r408, %r532, %r446;
	add.s32 	%r409, %r408, 1087311;
	cvt.rn.f32.u32 	%f9, %r409;
	fma.rn.f32 	%f10, %f9, 0f2F800000, 0f2F000000;
	mul.f32 	%f11, %f10, %f10;
	fma.rn.f32 	%f12, %f8, %f8, %f11;
	setp.le.f32 	%p25, %f12, 0f3F800000;
	selp.u32 	%r410, 1, 0, %p25;
	add.s32 	%r411, %r405, %r410;
	add.s32 	%r412, %r532, %r445;
	add.s32 	%r413, %r412, 1449748;
	cvt.rn.f32.u32 	%f13, %r413;
	fma.rn.f32 	%f14, %f13, 0f2F800000, 0f2F000000;
	add.s32 	%r414, %r532, %r444;
	add.s32 	%r415, %r414, 1812185;
	cvt.rn.f32.u32 	%f15, %r415;
	fma.rn.f32 	%f16, %f15, 0f2F800000, 0f2F000000;
	mul.f32 	%f17, %f16, %f16;
	fma.rn.f32 	%f18, %f14, %f14, %f17;
	setp.le.f32 	%p26, %f18, 0f3F800000;
	selp.u32 	%r416, 1, 0, %p26;
	add.s32 	%r417, %r411, %r416;
	add.s32 	%r418, %r532, %r443;
	add.s32 	%r419, %r418, 2174622;
	cvt.rn.f32.u32 	%f19, %r419;
	fma.rn.f32 	%f20, %f19, 0f2F800000, 0f2F000000;
	add.s32 	%r420, %r400, 2537059;
	cvt.rn.f32.u32 	%f21, %r420;
	fma.rn.f32 	%f22, %f21, 0f2F800000, 0f2F000000;
	mul.f32 	%f23, %f22, %f22;
	fma.rn.f32 	%f24, %f20, %f20, %f23;
	setp.le.f32 	%p27, %f24, 0f3F800000;
	selp.u32 	%r421, 1, 0, %p27;
	add.s32 	%r539, %r417, %r421;
	add.s32 	%r538, %r538, 4;
	add.s32 	%r532, %r532, 2899496;
	setp.ne.s32 	%p28, %r538, 10000;
	@%p28 bra 	$L__BB0_43;
	st.global.v2.u32 	[%rd2+8], {%r445, %r444};
	st.global.v2.u32 	[%rd2+16], {%r443, %r442};
	mov.b32 	%r422, -509099857;
	st.global.v2.u32 	[%rd2], {%r422, %r446};
	cvta.to.global.u64 	%rd18, %rd8;
	cvt.rn.f32.u32 	%f25, %r539;
	mul.f32 	%f26, %f25, 0f40800000;
	div.rn.f32 	%f27, %f26, 0f461C4000;
	shl.b64 	%rd19, %rd1, 2;
	add.s64 	%rd20, %rd18, %rd19;
	st.global.f32 	[%rd20], %f27;
	ret;

}


// ===== COMPILED SASS (sm_100) =====

	.target	sm_100

	.elftype	@"ET_EXEC"


//--------------------- .note.nv.tkinfo           --------------------------
	.section	.note.nv.tkinfo,"",@"SHT_NOTE"
	.sectionflags	@"SHF_NOTE_NV_TKINFO"
	.tkinfo
        /*0018*/ 	.word	0x00000002
        /*0030*/ 	.string	""
        /*0030*/ 	.string	"ptxas"
        /*0030*/ 	.string	"Cuda compilation tools, release 13.0, V13.0.88"
        /*0030*/ 	.string	"Build cuda_13.0.r13.0/compiler.36424714_0"
        /*0030*/ 	.string	"-arch sm_100 -m 64 "



//--------------------- .note.nv.cuinfo           --------------------------
	.section	.note.nv.cuinfo,"",@"SHT_NOTE"
	.sectionflags	@"SHF_NOTE_NV_CUINFO"
        /*0018*/ 	.short	0x0002
        /*001a*/ 	.short	0x0064
        /*001c*/ 	.short	0x0082
	.zero		2


//--------------------- .nv.info                  --------------------------
	.section	.nv.info,"",@"SHT_CUDA_INFO"
	.align	4


	//----- nvinfo : EIATTR_REGCOUNT
	.align		4
        /*0000*/ 	.byte	0x04, 0x2f
        /*0002*/ 	.short	(.L_10 - .L_9)
	.align		4
.L_9:
        /*0004*/ 	.word	index@(_Z15gpu_monte_carloPfP17curandStateXORWOW)
        /*0008*/ 	.word	0x0000001f


	//----- nvinfo : EIATTR_FRAME_SIZE
	.align		4
.L_10:
        /*000c*/ 	.byte	0x04, 0x11
        /*000e*/ 	.short	(.L_12 - .L_11)
	.align		4
.L_11:
        /*0010*/ 	.word	index@($__internal_0_$__cuda_sm3x_div_rn_noftz_f32_slowpath)
        /*0014*/ 	.word	0x00000000


	//----- nvinfo : EIATTR_FRAME_SIZE
	.align		4
.L_12:
        /*0018*/ 	.byte	0x04, 0x11
        /*001a*/ 	.short	(.L_14 - .L_13)
	.align		4
.L_13:
        /*001c*/ 	.word	index@(_Z15gpu_monte_carloPfP17curandStateXORWOW)
        /*0020*/ 	.word	0x00000000


	//----- nvinfo : EIATTR_MIN_STACK_SIZE
	.align		4
.L_14:
        /*0024*/ 	.byte	0x04, 0x12
        /*0026*/ 	.short	(.L_16 - .L_15)
	.align		4
.L_15:
        /*0028*/ 	.word	index@(_Z15gpu_monte_carloPfP17curandStateXORWOW)
        /*002c*/ 	.word	0x00000000
.L_16:


//--------------------- .nv.compat                --------------------------
	.section	.nv.compat,"",@"SHT_CUDA_COMPAT_INFO"
	.align	4
        /*0000*/ 	.byte	0x02, 0x09, 0x00, 0x00, 0x02, 0x02, 0x01, 0x00, 0x02, 0x05, 0x05, 0x00, 0x03, 0x07, 0x01, 0x01
        /*0010*/ 	.byte	0x02, 0x03, 0x00, 0x00, 0x02, 0x06, 0x01, 0x00, 0x04, 0x0b, 0x08, 0x00, 0x01, 0x00, 0x00, 0x00
        /*0020*/ 	.byte	0x00, 0x00, 0x00, 0x00


//--------------------- .nv.info._Z15gpu_monte_carloPfP17curandStateXORWOW --------------------------
	.section	.nv.info._Z15gpu_monte_carloPfP17curandStateXORWOW,"",@"SHT_CUDA_INFO"
	.sectionflags	@""
	.align	4


	//----- nvinfo : EIATTR_CUDA_API_VERSION
	.align		4
        /*0000*/ 	.byte	0x04, 0x37
        /*0002*/ 	.short	(.L_18 - .L_17)
.L_17:
        /*0004*/ 	.word	0x00000082


	//----- nvinfo : EIATTR_KPARAM_INFO
	.align		4
.L_18:
        /*0008*/ 	.byte	0x04, 0x17
        /*000a*/ 	.short	(.L_20 - .L_19)
.L_19:
        /*000c*/ 	.word	0x00000000
        /*0010*/ 	.short	0x0001
        /*0012*/ 	.short	0x0008
        /*0014*/ 	.byte	0x00, 0xf5, 0x21, 0x00


	//----- nvinfo : EIATTR_KPARAM_INFO
	.align		4
.L_20:
        /*0018*/ 	.byte	0x04, 0x17
        /*001a*/ 	.short	(.L_22 - .L_21)
.L_21:
        /*001c*/ 	.word	0x00000000
        /*0020*/ 	.short	0x0000
        /*0022*/ 	.short	0x0000
        /*0024*/ 	.byte	0x00, 0xf5, 0x21, 0x00


	//----- nvinfo : EIATTR_SPARSE_MMA_MASK
	.align		4
.L_22:
        /*0028*/ 	.byte	0x03, 0x50
        /*002a*/ 	.short	0x0000


	//----- nvinfo : EIATTR_MAXREG_COUNT
	.align		4
        /*002c*/ 	.byte	0x03, 0x1b
        /*002e*/ 	.short	0x00ff


	//----- nvinfo : EIATTR_MERCURY_ISA_VERSION
	.align		4
        /*0030*/ 	.byte	0x03, 0x5f
        /*0032*/ 	.short	0x0101


	//----- nvinfo : EIATTR_VRC_CTA_INIT_COUNT
	.align		4
        /*0034*/ 	.byte	0x02, 0x4a
	.zero		1
	.zero		1


	//----- nvinfo : EIATTR_EXIT_INSTR_OFFSETS
	.align		4
        /*0038*/ 	.byte	0x04, 0x1c
        /*003a*/ 	.short	(.L_24 - .L_23)


	//   ....[0]....
.L_23:
        /*003c*/ 	.word	0x00001740


	//----- nvinfo : EIATTR_CRS_STACK_SIZE
	.align		4
.L_24:
        /*0040*/ 	.byte	0x04, 0x1e
        /*0042*/ 	.short	(.L_26 - .L_25)
.L_25:
        /*0044*/ 	.word	0x00000000


	//----- nvinfo : EIATTR_CBANK_PARAM_SIZE
	.align		4
.L_26:
        /*0048*/ 	.byte	0x03, 0x19
        /*004a*/ 	.short	0x0010


	//----- nvinfo : EIATTR_PARAM_CBANK
	.align		4
        /*004c*/ 	.byte	0x04, 0x0a
        /*004e*/ 	.short	(.L_28 - .L_27)
	.align		4
.L_27:
        /*0050*/ 	.word	index@(.nv.constant0._Z15gpu_monte_carloPfP17curandStateXORWOW)
        /*0054*/ 	.short	0x0380
        /*0056*/ 	.short	0x0010


	//----- nvinfo : EIATTR_SW_WAR
	.align		4
.L_28:
        /*0058*/ 	.byte	0x04, 0x36
        /*005a*/ 	.short	(.L_30 - .L_29)
.L_29:
        /*005c*/ 	.word	0x00000008
.L_30:


//--------------------- .nv.callgraph             --------------------------
	.section	.nv.callgraph,"",@"SHT_CUDA_CALLGRAPH"
	.align	4
	.sectionentsize	8
	.align		4
        /*0000*/ 	.word	0x00000000
	.align		4
        /*0004*/ 	.word	0xffffffff
	.align		4
        /*0008*/ 	.word	0x00000000
	.align		4
        /*000c*/ 	.word	0xfffffffe
	.align		4
        /*0010*/ 	.word	0x00000000
	.align		4
        /*0014*/ 	.word	0xfffffffd
	.align		4
        /*0018*/ 	.word	0x00000000
	.align		4
        /*001c*/ 	.word	0xfffffffc


//--------------------- .nv.constant4             --------------------------
	.section	.nv.constant4,"a",@progbits
	.align	8
	.align		8
.nv.constant4:
        /*0000*/ 	.dword	precalc_xorwow_matrix
	.align		8
        /*0008*/ 	.dword	precalc_xorwow_offset_matrix
	.align		8
        /*0010*/ 	.dword	mrg32k3aM1
	.align		8
        /*0018*/ 	.dword	mrg32k3aM2
	.align		8
        /*0020*/ 	.dword	mrg32k3aM1SubSeq
	.align		8
        /*0028*/ 	.dword	mrg32k3aM2SubSeq
	.align		8
        /*0030*/ 	.dword	mrg32k3aM1Seq
	.align		8
        /*0038*/ 	.dword	mrg32k3aM2Seq


//--------------------- .nv.constant3             --------------------------
	.section	.nv.constant3,"a",@progbits
	.align	8
.nv.constant3:
	.type		__cr_lgamma_table,@object
	.size		__cr_lgamma_table,(.L_8 - __cr_lgamma_table)
__cr_lgamma_table:
        /*0000*/ 	.byte	0x00, 0x00, 0x00, 0x00, 0x00, 0x00, 0x00, 0x00, 0x00, 0x00, 0x00, 0x00, 0x00, 0x00, 0x00, 0x00
        /*0010*/ 	.byte	0xef, 0x39, 0xfa, 0xfe, 0x42, 0x2e, 0xe6, 0x3f, 0x02, 0x20, 0x2a, 0xfa, 0x0b, 0xab, 0xfc, 0x3f
        /*0020*/ 	.byte	0xf9, 0x2c, 0x92, 0x7c, 0xa7, 0x6c, 0x09, 0x40, 0xc9, 0x79, 0x44, 0x3c, 0x64, 0x26, 0x13, 0x40
        /*0030*/ 	.byte	0xca, 0x01, 0xcf, 0x3a, 0x27, 0x51, 0x1a, 0x40, 0x30, 0xcc, 0x2d, 0xf3, 0xe1, 0x0c, 0x21, 0x40
        /*0040*/ 	.byte	0x0d, 0xb7, 0xfc, 0x82, 0x8e, 0x35, 0x25, 0x40
.L_8:


//--------------------- .text._Z15gpu_monte_carloPfP17curandStateXORWOW --------------------------
	.section	.text._Z15gpu_monte_carloPfP17curandStateXORWOW,"ax",@progbits
	.align	128
        .global         _Z15gpu_monte_carloPfP17curandStateXORWOW
        .type           _Z15gpu_monte_carloPfP17curandStateXORWOW,@function
        .size           _Z15gpu_monte_carloPfP17curandStateXORWOW,(.L_x_24 - _Z15gpu_monte_carloPfP17curandStateXORWOW)
        .other          _Z15gpu_monte_carloPfP17curandStateXORWOW,@"STO_CUDA_ENTRY STV_DEFAULT"
_Z15gpu_monte_carloPfP17curandStateXORWOW:
.text._Z15gpu_monte_carloPfP17curandStateXORWOW:
[----:B------:R-:W-:Y:S01]  /*0000*/  LDC R1, c[0x0][0x37c] ;  /* 0x0000df00ff017b82 */ /* 0x000fe20000000800 */
[----:B------:R-:W0:Y:S07]  /*0010*/  S2R R12, SR_TID.X ;  /* 0x00000000000c7919 */ /* 0x000e2e0000002100 */
[----:B------:R-:W1:Y:S01]  /*0020*/  LDC.64 R8, c[0x0][0x388] ;  /* 0x0000e200ff087b82 */ /* 0x000e620000000a00 */
[----:B------:R-:W0:Y:S01]  /*0030*/  LDCU UR4, c[0x0][0x360] ;  /* 0x00006c00ff0477ac */ /* 0x000e220008000800 */
[----:B------:R-:W-:Y:S01]  /*0040*/  IMAD.MOV.U32 R10, RZ, RZ, 0x3198c20f ;  /* 0x3198c20fff0a7424 */ /* 0x000fe200078e00ff */
[----:B------:R-:W0:Y:S01]  /*0050*/  S2R R3, SR_CTAID.X ;  /* 0x0000000000037919 */ /* 0x000e220000002500 */
[----:B------:R-:W-:Y:S01]  /*0060*/  IMAD.MOV.U32 R11, RZ, RZ, 0x5efdb30c ;  /* 0x5efdb30cff0b7424 */ /* 0x000fe200078e00ff */
[----:B------:R-:W2:Y:S01]  /*0070*/  LDCU.64 UR6, c[0x0][0x358] ;  /* 0x00006b00ff0677ac */ /* 0x000ea20008000a00 */
[----:B------:R-:W-:Y:S01]  /*0080*/  IMAD.MOV.U32 R14, RZ, RZ, 0x423bb012 ;  /* 0x423bb012ff0e7424 */ /* 0x000fe200078e00ff */
[----:B------:R-:W-:Y:S01]  /*0090*/  BSSY.RECONVERGENT B0, `(.L_x_0) ;  /* 0x00000ea000007945 */ /* 0x000fe20003800200 */
[----:B------:R-:W-:-:S02]  /*00a0*/  IMAD.MOV.U32 R15, RZ, RZ, -0x75bd8fc ;  /* 0xf8a42704ff0f7424 */ /* 0x000fc400078e00ff */
[----:B------:R-:W-:Y:S02]  /*00b0*/  IMAD.MOV.U32 R16, RZ, RZ, -0x23270784 ;  /* 0xdcd8f87cff107424 */ /* 0x000fe400078e00ff */
[----:B------:R-:W-:Y:S02]  /*00c0*/  IMAD.MOV.U32 R17, RZ, RZ, 0x57fa2510 ;  /* 0x57fa2510ff117424 */ /* 0x000fe400078e00ff */
[----:B------:R-:W-:Y:S02]  /*00d0*/  IMAD.MOV.U32 R7, RZ, RZ, 0x5efdb30c ;  /* 0x5efdb30cff077424 */ /* 0x000fe400078e00ff */
[----:B------:R-:W-:Y:S02]  /*00e0*/  IMAD.MOV.U32 R5, RZ, RZ, -0x75bd8fc ;  /* 0xf8a42704ff057424 */ /* 0x000fe400078e00ff */
[----:B------:R-:W-:Y:S02]  /*00f0*/  IMAD.MOV.U32 R4, RZ, RZ, 0x423bb012 ;  /* 0x423bb012ff047424 */ /* 0x000fe400078e00ff */
[----:B------:R-:W-:-:S02]  /*0100*/  IMAD.MOV.U32 R2, RZ, RZ, -0x23270784 ;  /* 0xdcd8f87cff027424 */ /* 0x000fc400078e00ff */
[----:B0-----:R-:W-:Y:S02]  /*0110*/  IMAD R12, R3, UR4, R12 ;  /* 0x00000004030c7c24 */ /* 0x001fe4000f8e020c */
[----:B------:R-:W-:Y:S02]  /*0120*/  IMAD.MOV.U32 R3, RZ, RZ, 0x57fa2510 ;  /* 0x57fa2510ff037424 */ /* 0x000fe400078e00ff */
[C---:B-1----:R-:W-:Y:S01]  /*0130*/  IMAD.WIDE.U32 R8, R12.reuse, 0x30, R8 ;  /* 0x000000300c087825 */ /* 0x042fe200078e0008 */
[----:B------:R-:W-:-:S04]  /*0140*/  ISETP.NE.AND P0, PT, R12, RZ, PT ;  /* 0x000000ff0c00720c */ /* 0x000fc80003f05270 */
[----:B--2---:R0:W-:Y:S04]  /*0150*/  STG.E.64 desc[UR6][R8.64], R10 ;  /* 0x0000000a08007986 */ /* 0x0041e8000c101b06 */
[----:B------:R0:W-:Y:S04]  /*0160*/  STG.E.64 desc[UR6][R8.64+0x8], R14 ;  /* 0x0000080e08007986 */ /* 0x0001e8000c101b06 */
[----:B------:R0:W-:Y:S01]  /*0170*/  STG.E.64 desc[UR6][R8.64+0x10], R16 ;  /* 0x0000101008007986 */ /* 0x0001e2000c101b06 */
[----:B------:R-:W-:Y:S05]  /*0180*/  @!P0 BRA `(.L_x_1) ;  /* 0x0000000c00688947 */ /* 0x000fea0003800000 */
[----:B------:R-:W-:Y:S02]  /*0190*/  IMAD.MOV.U32 R0, RZ, RZ, RZ ;  /* 0x000000ffff007224 */ /* 0x000fe400078e00ff */
[----:B------:R-:W-:Y:S02]  /*01a0*/  IMAD.MOV.U32 R6, RZ, RZ, R12 ;  /* 0x000000ffff067224 */ /* 0x000fe400078e000c */
[----:B------:R-:W-:Y:S02]  /*01b0*/  IMAD.MOV.U32 R13, RZ, RZ, RZ ;  /* 0x000000ffff0d7224 */ /* 0x000fe400078e00ff */
[----:B------:R-:W-:Y:S02]  /*01c0*/  IMAD.MOV.U32 R7, RZ, RZ, 0x5efdb30c ;  /* 0x5efdb30cff077424 */ /* 0x000fe400078e00ff */
[----:B------:R-:W-:Y:S02]  /*01d0*/  IMAD.MOV.U32 R4, RZ, RZ, 0x423bb012 ;  /* 0x423bb012ff047424 */ /* 0x000fe400078e00ff */
[----:B------:R-:W-:-:S02]  /*01e0*/  IMAD.MOV.U32 R5, RZ, RZ, -0x75bd8fc ;  /* 0xf8a42704ff057424 */ /* 0x000fc400078e00ff */
[----:B------:R-:W-:Y:S02]  /*01f0*/  IMAD.MOV.U32 R2, RZ, RZ, -0x23270784 ;  /* 0xdcd8f87cff027424 */ /* 0x000fe400078e00ff */
[----:B------:R-:W-:-:S07]  /*0200*/  IMAD.MOV.U32 R3, RZ, RZ, 0x57fa2510 ;  /* 0x57fa2510ff037424 */ /* 0x000fce00078e00ff */
.L_x_7:
[----:B0-----:R-:W-:Y:S01]  /*0210*/  LOP3.LUT R8, R6, 0x3, RZ, 0xc0, !PT ;  /* 0x0000000306087812 */ /* 0x001fe200078ec0ff */
[----:B------:R-:W-:Y:S03]  /*0220*/  BSSY.RECONVERGENT B1, `(.L_x_2) ;  /* 0x00000ca000017945 */ /* 0x000fe60003800200 */
[----:B------:R-:W-:-:S04]  /*0230*/  ISETP.NE.U32.AND P0, PT, R8, RZ, PT ;  /* 0x000000ff0800720c */ /* 0x000fc80003f05070 */
[----:B------:R-:W-:-:S13]  /*0240*/  ISETP.NE.AND.EX P0, PT, RZ, RZ, PT, P0 ;  /* 0x000000ffff00720c */ /* 0x000fda0003f05300 */
[----:B------:R-:W-:Y:S05]  /*0250*/  @!P0 BRA `(.L_x_3) ;  /* 0x0000000c00188947 */ /* 0x000fea0003800000 */
[----:B------:R-:W0:Y:S01]  /*0260*/  LDC.64 R8, c[0x4][RZ] ;  /* 0x01000000ff087b82 */ /* 0x000e220000000a00 */
[----:B------:R-:W-:Y:S02]  /*0270*/  IMAD.MOV.U32 R14, RZ, RZ, RZ ;  /* 0x000000ffff0e7224 */ /* 0x000fe400078e00ff */
[----:B0-----:R-:W-:-:S07]  /*0280*/  IMAD.WIDE.U32 R8, R0, 0xc80, R8 ;  /* 0x00000c8000087825 */ /* 0x001fce00078e0008 */
.L_x_6:
[----:B------:R-:W-:Y:S01]  /*0290*/  IMAD.MOV.U32 R15, RZ, RZ, RZ ;  /* 0x000000ffff0f7224 */ /* 0x000fe200078e00ff */
[----:B0-----:R-:W-:Y:S02]  /*02a0*/  CS2R R2, SRZ ;  /* 0x0000000000027805 */ /* 0x001fe4000001ff00 */
[----:B------:R-:W-:Y:S01]  /*02b0*/  CS2R R4, SRZ ;  /* 0x0000000000047805 */ /* 0x000fe2000001ff00 */
[----:B------:R-:W-:-:S07]  /*02c0*/  IMAD.MOV.U32 R7, RZ, RZ, RZ ;  /* 0x000000ffff077224 */ /* 0x000fce00078e00ff */
.L_x_5:
[----:B------:R-:W0:Y:S02]  /*02d0*/  LDC.64 R10, c[0x0][0x388] ;  /* 0x0000e200ff0a7b82 */ /* 0x000e240000000a00 */
[----:B0-----:R-:W-:-:S04]  /*02e0*/  IMAD.WIDE.U32 R10, R12, 0x30, R10 ;  /* 0x000000300c0a7825 */ /* 0x001fc800078e000a */
[----:B------:R-:W-:-:S05]  /*02f0*/  IMAD.WIDE.U32 R10, R15, 0x4, R10 ;  /* 0x000000040f0a7825 */ /* 0x000fca00078e000a */
[----:B------:R0:W5:Y:S01]  /*0300*/  LDG.E R16, desc[UR6][R10.64+0x4] ;  /* 0x000004060a107981 */ /* 0x000162000c1e1900 */
[----:B------:R-:W-:-:S07]  /*0310*/  IMAD.MOV.U32 R17, RZ, RZ, RZ ;  /* 0x000000ffff117224 */ /* 0x000fce00078e00ff */
.L_x_4:
[----:B-----5:R-:W-:Y:S01]  /*0320*/  SHF.R.U32.HI R23, RZ, R17, R16 ;  /* 0x00000011ff177219 */ /* 0x020fe20000011610 */
[----:B0-----:R-:W-:-:S03]  /*0330*/  IMAD.SHL.U32 R10, R15, 0x20, RZ ;  /* 0x000000200f0a7824 */ /* 0x001fc600078e00ff */
[----:B------:R-:W-:Y:S01]  /*0340*/  LOP3.LUT R11, R23, 0x1, RZ, 0xc0, !PT ;  /* 0x00000001170b7812 */ /* 0x000fe200078ec0ff */
[----:B------:R-:W-:-:S03]  /*0350*/  IMAD.IADD R10, R10, 0x1, R17 ;  /* 0x000000010a0a7824 */ /* 0x000fc600078e0211 */
[----:B------:R-:W-:Y:S01]  /*0360*/  ISETP.NE.U32.AND P0, PT, R11, 0x1, PT ;  /* 0x000000010b00780c */ /* 0x000fe20003f05070 */
[----:B------:R-:W-:-:S03]  /*0370*/  IMAD R11, R10, 0x5, RZ ;  /* 0x000000050a0b7824 */ /* 0x000fc600078e02ff */
[----:B------:R-:W-:Y:S01]  /*0380*/  R2P PR, R23, 0x7e ;  /* 0x0000007e17007804 */ /* 0x000fe20000000000 */
[----:B------:R-:W-:-:S08]  /*0390*/  IMAD.WIDE.U32 R10, R11, 0x4, R8 ;  /* 0x000000040b0a7825 */ /* 0x000fd000078e0008 */
[----:B------:R-:W2:Y:S04]  /*03a0*/  @!P0 LDG.E R20, desc[UR6][R10.64+0x10] ;  /* 0x000010060a148981 */ /* 0x000ea8000c1e1900 */
[----:B------:R-:W3:Y:S04]  /*03b0*/  @P1 LDG.E R22, desc[UR6][R10.64+0x24] ;  /* 0x000024060a161981 */ /* 0x000ee8000c1e1900 */
[----:B------:R-:W4:Y:S04]  /*03c0*/  @P2 LDG.E R24, desc[UR6][R10.64+0x38] ;  /* 0x000038060a182981 */ /* 0x000f28000c1e1900 */
[----:B------:R-:W4:Y:S04]  /*03d0*/  @P3 LDG.E R26, desc[UR6][R10.64+0x4c] ;  /* 0x00004c060a1a3981 */ /* 0x000f28000c1e1900 */
[----:B------:R-:W4:Y:S04]  /*03e0*/  @P4 LDG.E R28, desc[UR6][R10.64+0x60] ;  /* 0x000060060a1c4981 */ /* 0x000f28000c1e1900 */
[----:B------:R-:W4:Y:S04]  /*03f0*/  @!P0 LDG.E R18, desc[UR6][R10.64] ;  /* 0x000000060a128981 */ /* 0x000f28000c1e1900 */
[----:B------:R-:W4:Y:S04]  /*0400*/  @!P0 LDG.E R19, desc[UR6][R10.64+0x4] ;  /* 0x000004060a138981 */ /* 0x000f28000c1e1900 */
[----:B------:R-:W4:Y:S04]  /*0410*/  @P5 LDG.E R21, desc[UR6][R10.64+0x74] ;  /* 0x000074060a155981 */ /* 0x000f28000c1e1900 */
[----:B------:R-:W4:Y:S04]  /*0420*/  @P1 LDG.E R25, desc[UR6][R10.64+0x20] ;  /* 0x000020060a191981 */ /* 0x000f28000c1e1900 */
[----:B------:R-:W4:Y:S01]  /*0430*/  @P3 LDG.E R27, desc[UR6][R10.64+0x48] ;  /* 0x000048060a1b3981 */ /* 0x000f22000c1e1900 */
[----:B--2---:R-:W-:-:S03]  /*0440*/  @!P0 LOP3.LUT R3, R3, R20, RZ, 0x3c, !PT ;  /* 0x0000001403038212 */ /* 0x004fc600078e3cff */
[----:B------:R-:W2:Y:S01]  /*0450*/  @P1 LDG.E R20, desc[UR6][R10.64+0x14] ;  /* 0x000014060a141981 */ /* 0x000ea2000c1e1900 */
[----:B---3--:R-:W-:-:S03]  /*0460*/  @P1 LOP3.LUT R3, R3, R22, RZ, 0x3c, !PT ;  /* 0x0000001603031212 */ /* 0x008fc600078e3cff */
[----:B------:R-:W3:Y:S01]  /*0470*/  @P1 LDG.E R22, desc[UR6][R10.64+0x1c] ;  /* 0x00001c060a161981 */ /* 0x000ee2000c1e1900 */
[----:B----4-:R-:W-:-:S03]  /*0480*/  @P2 LOP3.LUT R3, R3, R24, RZ, 0x3c, !PT ;  /* 0x0000001803032212 */ /* 0x010fc600078e3cff */
[----:B------:R-:W4:Y:S01]  /*0490*/  @P2 LDG.E R24, desc[UR6][R10.64+0x28] ;  /* 0x000028060a182981 */ /* 0x000f22000c1e1900 */
[----:B------:R-:W-:-:S03]  /*04a0*/  @P3 LOP3.LUT R3, R3, R26, RZ, 0x3c, !PT ;  /* 0x0000001a03033212 */ /* 0x000fc600078e3cff */
[----:B------:R-:W3:Y:S01]  /*04b0*/  @P6 LDG.E R26, desc[UR6][R10.64+0x88] ;  /* 0x000088060a1a6981 */ /* 0x000ee2000c1e1900 */
[----:B------:R-:W-:Y:S02]  /*04c0*/  @P4 LOP3.LUT R3, R3, R28, RZ, 0x3c, !PT ;  /* 0x0000001c03034212 */ /* 0x000fe400078e3cff */
[----:B------:R-:W-:Y:S02]  /*04d0*/  @!P0 LOP3.LUT R7, R7, R18, RZ, 0x3c, !PT ;  /* 0x0000001207078212 */ /* 0x000fe400078e3cff */
[----:B------:R-:W3:Y:S01]  /*04e0*/  @!P0 LDG.E R18, desc[UR6][R10.64+0x8] ;  /* 0x000008060a128981 */ /* 0x000ee2000c1e1900 */
[----:B------:R-:W-:-:S03]  /*04f0*/  @!P0 LOP3.LUT R4, R4, R19, RZ, 0x3c, !PT ;  /* 0x0000001304048212 */ /* 0x000fc600078e3cff */
[----:B------:R-:W3:Y:S01]  /*0500*/  @!P0 LDG.E R19, desc[UR6][R10.64+0xc] ;  /* 0x00000c060a138981 */ /* 0x000ee2000c1e1900 */
[----:B------:R-:W-:-:S03]  /*0510*/  @P5 LOP3.LUT R3, R3, R21, RZ, 0x3c, !PT ;  /* 0x0000001503035212 */ /* 0x000fc600078e3cff */
[----:B------:R-:W3:Y:S01]  /*0520*/  @P1 LDG.E R21, desc[UR6][R10.64+0x18] ;  /* 0x000018060a151981 */ /* 0x000ee2000c1e1900 */
[----:B--2---:R-:W-:-:S03]  /*0530*/  @P1 LOP3.LUT R7, R7, R20, RZ, 0x3c, !PT ;  /* 0x0000001407071212 */ /* 0x004fc600078e3cff */
[----:B------:R-:W2:Y:S01]  /*0540*/  @P3 LDG.E R20, desc[UR6][R10.64+0x3c] ;  /* 0x00003c060a143981 */ /* 0x000ea2000c1e1900 */
[----:B----4-:R-:W-:-:S03]  /*0550*/  @P2 LOP3.LUT R7, R7, R24, RZ, 0x3c, !PT ;  /* 0x0000001807072212 */ /* 0x010fc600078e3cff */
[----:B------:R-:W4:Y:S01]  /*0560*/  @P4 LDG.E R24, desc[UR6][R10.64+0x50] ;  /* 0x000050060a184981 */ /* 0x000f22000c1e1900 */
[----:B---3--:R-:W-:-:S03]  /*0570*/  @!P0 LOP3.LUT R5, R5, R18, RZ, 0x3c, !PT ;  /* 0x0000001205058212 */ /* 0x008fc600078e3cff */
[----:B------:R-:W3:Y:S01]  /*0580*/  @P2 LDG.E R18, desc[UR6][R10.64+0x30] ;  /* 0x000030060a122981 */ /* 0x000ee2000c1e1900 */
[----:B------:R-:W-:-:S03]  /*0590*/  @!P0 LOP3.LUT R2, R2, R19, RZ, 0x3c, !PT ;  /* 0x0000001302028212 */ /* 0x000fc600078e3cff */
[----:B------:R-:W3:Y:S01]  /*05a0*/  @P2 LDG.E R19, desc[UR6][R10.64+0x2c] ;  /* 0x00002c060a132981 */ /* 0x000ee2000c1e1900 */
[----:B------:R-:W-:-:S03]  /*05b0*/  @P1 LOP3.LUT R4, R4, R21, RZ, 0x3c, !PT ;  /* 0x0000001504041212 */ /* 0x000fc600078e3cff */
[----:B------:R-:W3:Y:S01]  /*05c0*/  @P2 LDG.E R21, desc[UR6][R10.64+0x34] ;  /* 0x000034060a152981 */ /* 0x000ee2000c1e1900 */
[----:B------:R-:W-:Y:S02]  /*05d0*/  @P1 LOP3.LUT R5, R5, R22, RZ, 0x3c, !PT ;  /* 0x0000001605051212 */ /* 0x000fe400078e3cff */
[----:B------:R-:W-:Y:S01]  /*05e0*/  @P1 LOP3.LUT R2, R2, R25, RZ, 0x3c, !PT ;  /* 0x0000001902021212 */ /* 0x000fe200078e3cff */
[----:B------:R-:W3:Y:S04]  /*05f0*/  @P3 LDG.E R22, desc[UR6][R10.64+0x44] ;  /* 0x000044060a163981 */ /* 0x000ee8000c1e1900 */
[----:B------:R-:W3:Y:S01]  /*0600*/  @P3 LDG.E R25, desc[UR6][R10.64+0x40] ;  /* 0x000040060a193981 */ /* 0x000ee2000c1e1900 */
[----:B--2---:R-:W-:-:S03]  /*0610*/  @P3 LOP3.LUT R7, R7, R20, RZ, 0x3c, !PT ;  /* 0x0000001407073212 */ /* 0x004fc600078e3cff */
[----:B------:R-:W2:Y:S01]  /*0620*/  @P5 LDG.E R20, desc[UR6][R10.64+0x64] ;  /* 0x000064060a145981 */ /* 0x000ea2000c1e1900 */
[----:B----4-:R-:W-:-:S03]  /*0630*/  @P4 LOP3.LUT R7, R7, R24, RZ, 0x3c, !PT ;  /* 0x0000001807074212 */ /* 0x010fc600078e3cff */
[----:B------:R-:W4:Y:S01]  /*0640*/  @P6 LDG.E R24, desc[UR6][R10.64+0x78] ;  /* 0x000078060a186981 */ /* 0x000f22000c1e1900 */
[----:B---3--:R-:W-:-:S03]  /*0650*/  @P2 LOP3.LUT R5, R5, R18, RZ, 0x3c, !PT ;  /* 0x0000001205052212 */ /* 0x008fc600078e3cff */
[----:B------:R-:W3:Y:S01]  /*0660*/  @P4 LDG.E R18, desc[UR6][R10.64+0x58] ;  /* 0x000058060a124981 */ /* 0x000ee2000c1e1900 */
[----:B------:R-:W-:-:S03]  /*0670*/  @P2 LOP3.LUT R4, R4, R19, RZ, 0x3c, !PT ;  /* 0x0000001304042212 */ /* 0x000fc600078e3cff */
[----:B------:R-:W3:Y:S01]  /*0680*/  @P4 LDG.E R19, desc[UR6][R10.64+0x54] ;  /* 0x000054060a134981 */ /* 0x000ee2000c1e1900 */
[----:B------:R-:W-:-:S03]  /*0690*/  @P2 LOP3.LUT R2, R2, R21, RZ, 0x3c, !PT ;  /* 0x0000001502022212 */ /* 0x000fc600078e3cff */
[----:B------:R-:W3:Y:S01]  /*06a0*/  @P4 LDG.E R21, desc[UR6][R10.64+0x5c] ;  /* 0x00005c060a154981 */ /* 0x000ee2000c1e1900 */
[----:B------:R-:W-:Y:S02]  /*06b0*/  @P3 LOP3.LUT R5, R5, R22, RZ, 0x3c, !PT ;  /* 0x0000001605053212 */ /* 0x000fe400078e3cff */
[----:B------:R-:W-:Y:S01]  /*06c0*/  @P3 LOP3.LUT R2, R2, R27, RZ, 0x3c, !PT ;  /* 0x0000001b02023212 */ /* 0x000fe200078e3cff */
[----:B------:R-:W3:Y:S01]  /*06d0*/  @P5 LDG.E R22, desc[UR6][R10.64+0x6c] ;  /* 0x00006c060a165981 */ /* 0x000ee2000c1e1900 */
[----:B------:R-:W-:-:S03]  /*06e0*/  @P3 LOP3.LUT R4, R4, R25, RZ, 0x3c, !PT ;  /* 0x0000001904043212 */ /* 0x000fc600078e3cff */
[----:B------:R-:W3:Y:S04]  /*06f0*/  @P5 LDG.E R25, desc[UR6][R10.64+0x68] ;  /* 0x000068060a195981 */ /* 0x000ee8000c1e1900 */
[----:B------:R-:W3:Y:S01]  /*0700*/  @P5 LDG.E R27, desc[UR6][R10.64+0x70] ;  /* 0x000070060a1b5981 */ /* 0x000ee2000c1e1900 */
[----:B------:R-:W-:Y:S02]  /*0710*/  LOP3.LUT P0, RZ, R23, 0x80, RZ, 0xc0, !PT ;  /* 0x0000008017ff7812 */ /* 0x000fe4000780c0ff */
[----:B--2---:R-:W-:-:S11]  /*0720*/  @P5 LOP3.LUT R7, R7, R20, RZ, 0x3c, !PT ;  /* 0x0000001407075212 */ /* 0x004fd600078e3cff */
        /* <DEDUP_REMOVED lines=15> */
[----:B------:R-:W-:Y:S02]  /*0820*/  @P6 LOP3.LUT R3, R3, R26, RZ, 0x3c, !PT ;  /* 0x0000001a03036212 */ /* 0x000fe400078e3cff */
[----:B--2---:R-:W-:Y:S02]  /*0830*/  @P0 LOP3.LUT R7, R7, R20, RZ, 0x3c, !PT ;  /* 0x0000001407070212 */ /* 0x004fe400078e3cff */
[----:B----4-:R-:W-:Y:S02]  /*0840*/  @P0 LOP3.LUT R3, R3, R24, RZ, 0x3c, !PT ;  /* 0x0000001803030212 */ /* 0x010fe400078e3cff */
[----:B---3--:R-:W-:Y:S02]  /*0850*/  @P6 LOP3.LUT R5, R5, R18, RZ, 0x3c, !PT ;  /* 0x0000001205056212 */ /* 0x008fe400078e3cff */
[----:B------:R-:W-:Y:S02]  /*0860*/  @P6 LOP3.LUT R4, R4, R19, RZ, 0x3c, !PT ;  /* 0x0000001304046212 */ /* 0x000fe400078e3cff */
[----:B------:R-:W-:-:S02]  /*0870*/  @P6 LOP3.LUT R2, R2, R21, RZ, 0x3c, !PT ;  /* 0x0000001502026212 */ /* 0x000fc400078e3cff */
[----:B------:R-:W-:Y:S02]  /*0880*/  @P0 LOP3.LUT R5, R5, R22, RZ, 0x3c, !PT ;  /* 0x0000001605050212 */ /* 0x000fe400078e3cff */
[----:B------:R-:W-:Y:S02]  /*0890*/  @P0 LOP3.LUT R4, R4, R25, RZ, 0x3c, !PT ;  /* 0x0000001904040212 */ /* 0x000fe400078e3cff */
[----:B------:R-:W-:Y:S02]  /*08a0*/  @P0 LOP3.LUT R2, R2, R27, RZ, 0x3c, !PT ;  /* 0x0000001b02020212 */ /* 0x000fe400078e3cff */
[----:B------:R-:W-:-:S13]  /*08b0*/  R2P PR, R23.B1, 0x7f ;  /* 0x0000007f17007804 */ /* 0x000fda0000001000 */
[----:B------:R-:W2:Y:S04]  /*08c0*/  @P0 LDG.E R18, desc[UR6][R10.64+0xa0] ;  /* 0x0000a0060a120981 */ /* 0x000ea8000c1e1900 */
[----:B------:R-:W3:Y:S04]  /*08d0*/  @P0 LDG.E R20, desc[UR6][R10.64+0xa8] ;  /* 0x0000a8060a140981 */ /* 0x000ee8000c1e1900 */
[----:B------:R-:W4:Y:S04]  /*08e0*/  @P1 LDG.E R22, desc[UR6][R10.64+0xbc] ;  /* 0x0000bc060a161981 */ /* 0x000f28000c1e1900 */
[----:B------:R-:W4:Y:S04]  /*08f0*/  @P1 LDG.E R24, desc[UR6][R10.64+0xc4] ;  /* 0x0000c4060a181981 */ /* 0x000f28000c1e1900 */
[----:B------:R-:W4:Y:S04]  /*0900*/  @P0 LDG.E R19, desc[UR6][R10.64+0xa4] ;  /* 0x0000a4060a130981 */ /* 0x000f28000c1e1900 */
[----:B------:R-:W4:Y:S04]  /*0910*/  @P0 LDG.E R21, desc[UR6][R10.64+0xac] ;  /* 0x0000ac060a150981 */ /* 0x000f28000c1e1900 */
[----:B------:R-:W4:Y:S04]  /*0920*/  @P1 LDG.E R25, desc[UR6][R10.64+0xb8] ;  /* 0x0000b8060a191981 */ /* 0x000f28000c1e1900 */
[----:B------:R-:W4:Y:S04]  /*0930*/  @P2 LDG.E R26, desc[UR6][R10.64+0xc8] ;  /* 0x0000c8060a1a2981 */ /* 0x000f28000c1e1900 */
[----:B------:R-:W4:Y:S04]  /*0940*/  @P1 LDG.E R27, desc[UR6][R10.64+0xc0] ;  /* 0x0000c0060a1b1981 */ /* 0x000f28000c1e1900 */
[----:B------:R-:W4:Y:S01]  /*0950*/  @P3 LDG.E R28, desc[UR6][R10.64+0xec] ;  /* 0x0000ec060a1c3981 */ /* 0x000f22000c1e1900 */
[----:B--2---:R-:W-:-:S03]  /*0960*/  @P0 LOP3.LUT R7, R7, R18, RZ, 0x3c, !PT ;  /* 0x0000001207070212 */ /* 0x004fc600078e3cff */
[----:B------:R-:W2:Y:S01]  /*0970*/  @P0 LDG.E R18, desc[UR6][R10.64+0xb0] ;  /* 0x0000b0060a120981 */ /* 0x000ea2000c1e1900 */
[----:B---3--:R-:W-:-:S03]  /*0980*/  @P0 LOP3.LUT R5, R5, R20, RZ, 0x3c, !PT ;  /* 0x0000001405050212 */ /* 0x008fc600078e3cff */
[----:B------:R-:W3:Y:S01]  /*0990*/  @P1 LDG.E R20, desc[UR6][R10.64+0xb4] ;  /* 0x0000b4060a141981 */ /* 0x000ee2000c1e1900 */
[----:B----4-:R-:W-:-:S03]  /*09a0*/  @P1 LOP3.LUT R5, R5, R22, RZ, 0x3c, !PT ;  /* 0x0000001605051212 */ /* 0x010fc600078e3cff */
[----:B------:R-:W4:Y:S01]  /*09b0*/  @P2 LDG.E R22, desc[UR6][R10.64+0xd8] ;  /* 0x0000d8060a162981 */ /* 0x000f22000c1e1900 */
[----:B------:R-:W-:-:S03]  /*09c0*/  @P0 LOP3.LUT R4, R4, R19, RZ, 0x3c, !PT ;  /* 0x0000001304040212 */ /* 0x000fc600078e3cff */
[----:B------:R-:W4:Y:S01]  /*09d0*/  @P2 LDG.E R19, desc[UR6][R10.64+0xcc] ;  /* 0x0000cc060a132981 */ /* 0x000f22000c1e1900 */
[----:B------:R-:W-:-:S03]  /*09e0*/  @P0 LOP3.LUT R2, R2, R21, RZ, 0x3c, !PT ;  /* 0x0000001502020212 */ /* 0x000fc600078e3cff */
[----:B------:R-:W4:Y:S01]  /*09f0*/  @P2 LDG.E R21, desc[UR6][R10.64+0xd4] ;  /* 0x0000d4060a152981 */ /* 0x000f22000c1e1900 */
[----:B------:R-:W-:-:S03]  /*0a00*/  @P1 LOP3.LUT R4, R4, R25, RZ, 0x3c, !PT ;  /* 0x0000001904041212 */ /* 0x000fc600078e3cff */
[----:B------:R-:W4:Y:S01]  /*0a10*/  @P3 LDG.E R25, desc[UR6][R10.64+0xe8] ;  /* 0x0000e8060a193981 */ /* 0x000f22000c1e1900 */
[----:B--2---:R-:W-:-:S03]  /*0a20*/  @P0 LOP3.LUT R3, R3, R18, RZ, 0x3c, !PT ;  /* 0x0000001203030212 */ /* 0x004fc600078e3cff */
[----:B------:R-:W2:Y:S01]  /*0a30*/  @P4 LDG.E R18, desc[UR6][R10.64+0xf0] ;  /* 0x0000f0060a124981 */ /* 0x000ea2000c1e1900 */
[----:B------:R-:W-:-:S03]  /*0a40*/  @P1 LOP3.LUT R3, R3, R24, RZ, 0x3c, !PT ;  /* 0x0000001803031212 */ /* 0x000fc600078e3cff */
[----:B------:R-:W2:Y:S01]  /*0a50*/  @P3 LDG.E R24, desc[UR6][R10.64+0xdc] ;  /* 0x0000dc060a183981 */ /* 0x000ea2000c1e1900 */
[----:B---3--:R-:W-:-:S03]  /*0a60*/  @P1 LOP3.LUT R7, R7, R20, RZ, 0x3c, !PT ;  /* 0x0000001407071212 */ /* 0x008fc600078e3cff */
[----:B------:R-:W3:Y:S01]  /*0a70*/  @P2 LDG.E R20, desc[UR6][R10.64+0xd0] ;  /* 0x0000d0060a142981 */ /* 0x000ee2000c1e1900 */
[----:B------:R-:W-:Y:S02]  /*0a80*/  LOP3.LUT P0, RZ, R23, 0x8000, RZ, 0xc0, !PT ;  /* 0x0000800017ff7812 */ /* 0x000fe4000780c0ff */
[----:B------:R-:W-:Y:S01]  /*0a90*/  @P2 LOP3.LUT R7, R7, R26, RZ, 0x3c, !PT ;  /* 0x0000001a07072212 */ /* 0x000fe200078e3cff */
[----:B------:R-:W3:Y:S04]  /*0aa0*/  @P3 LDG.E R23, desc[UR6][R10.64+0xe0] ;  /* 0x0000e0060a173981 */ /* 0x000ee8000c1e1900 */
[----:B------:R-:W3:Y:S01]  /*0ab0*/  @P3 LDG.E R26, desc[UR6][R10.64+0xe4] ;  /* 0x0000e4060a1a3981 */ /* 0x000ee2000c1e1900 */
[----:B------:R-:W-:Y:S02]  /*0ac0*/  @P1 LOP3.LUT R2, R2, R27, RZ, 0x3c, !PT ;  /* 0x0000001b02021212 */ /* 0x000fe400078e3cff */
[----:B----4-:R-:W-:-:S02]  /*0ad0*/  @P2 LOP3.LUT R3, R3, R22, RZ, 0x3c, !PT ;  /* 0x0000001603032212 */ /* 0x010fc400078e3cff */
[----:B------:R-:W4:Y:S01]  /*0ae0*/  @P4 LDG.E R22, desc[UR6][R10.64+0x100] ;  /* 0x000100060a164981 */ /* 0x000f22000c1e1900 */
[----:B------:R-:W-:Y:S02]  /*0af0*/  @P2 LOP3.LUT R4, R4, R19, RZ, 0x3c, !PT ;  /* 0x0000001304042212 */ /* 0x000fe400078e3cff */
[----:B------:R-:W-:Y:S01]  /*0b00*/  @P2 LOP3.LUT R2, R2, R21, RZ, 0x3c, !PT ;  /* 0x0000001502022212 */ /* 0x000fe200078e3cff */
[----:B------:R-:W4:Y:S04]  /*0b10*/  @P4 LDG.E R19, desc[UR6][R10.64+0xf4] ;  /* 0x0000f4060a134981 */ /* 0x000f28000c1e1900 */
[----:B------:R-:W4:Y:S01]  /*0b20*/  @P4 LDG.E R21, desc[UR6][R10.64+0xfc] ;  /* 0x0000fc060a154981 */ /* 0x000f22000c1e1900 */
[----:B------:R-:W-:-:S03]  /*0b30*/  @P3 LOP3.LUT R2, R2, R25, RZ, 0x3c, !PT ;  /* 0x0000001902023212 */ /* 0x000fc600078e3cff */
[----:B------:R-:W4:Y:S01]  /*0b40*/  @P5 LDG.E R25, desc[UR6][R10.64+0x110] ;  /* 0x000110060a195981 */ /* 0x000f22000c1e1900 */
[----:B--2---:R-:W-:-:S03]  /*0b50*/  @P3 LOP3.LUT R7, R7, R24, RZ, 0x3c, !PT ;  /* 0x0000001807073212 */ /* 0x004fc600078e3cff */
[----:B------:R-:W2:Y:S01]  /*0b60*/  @P5 LDG.E R24, desc[UR6][R10.64+0x104] ;  /* 0x000104060a185981 */ /* 0x000ea2000c1e1900 */
[----:B---3--:R-:W-:Y:S02]  /*0b70*/  @P2 LOP3.LUT R5, R5, R20, RZ, 0x3c, !PT ;  /* 0x0000001405052212 */ /* 0x008fe400078e3cff */
[----:B------:R-:W-:Y:S01]  /*0b80*/  @P4 LOP3.LUT R7, R7, R18, RZ, 0x3c, !PT ;  /* 0x0000001207074212 */ /* 0x000fe200078e3cff */
[----:B------:R-:W3:Y:S01]  /*0b90*/  @P4 LDG.E R20, desc[UR6][R10.64+0xf8] ;  /* 0x0000f8060a144981 */ /* 0x000ee2000c1e1900 */
[----:B------:R-:W-:-:S03]  /*0ba0*/  @P3 LOP3.LUT R4, R4, R23, RZ, 0x3c, !PT ;  /* 0x0000001704043212 */ /* 0x000fc600078e3cff */
[----:B------:R-:W3:Y:S01]  /*0bb0*/  @P5 LDG.E R18, desc[UR6][R10.64+0x114] ;  /* 0x000114060a125981 */ /* 0x000ee2000c1e1900 */
[----:B------:R-:W-:-:S03]  /*0bc0*/  @P3 LOP3.LUT R5, R5, R26, RZ, 0x3c, !PT ;  /* 0x0000001a05053212 */ /* 0x000fc600078e3cff */
[----:B------:R-:W3:Y:S04]  /*0bd0*/  @P5 LDG.E R23, desc[UR6][R10.64+0x108] ;  /* 0x000108060a175981 */ /* 0x000ee8000c1e1900 */
[----:B------:R-:W3:Y:S01]  /*0be0*/  @P5 LDG.E R26, desc[UR6][R10.64+0x10c] ;  /* 0x00010c060a1a5981 */ /* 0x000ee2000c1e1900 */
[----:B------:R-:W-:Y:S02]  /*0bf0*/  @P3 LOP3.LUT R3, R3, R28, RZ, 0x3c, !PT ;  /* 0x0000001c03033212 */ /* 0x000fe400078e3cff */
[----:B----4-:R-:W-:Y:S01]  /*0c00*/  @P4 LOP3.LUT R4, R4, R19, RZ, 0x3c, !PT ;  /* 0x0000001304044212 */ /* 0x010fe200078e3cff */
[----:B------:R-:W4:Y:S01]  /*0c10*/  @P0 LDG.E R28, desc[UR6][R10.64+0x13c] ;  /* 0x00013c060a1c0981 */ /* 0x000f22000c1e1900 */
[----:B------:R-:W-:Y:S02]  /*0c20*/  @P4 LOP3.LUT R3, R3, R22, RZ, 0x3c, !PT ;  /* 0x0000001603034212 */ /* 0x000fe400078e3cff */
[----:B------:R-:W-:Y:S01]  /*0c30*/  @P4 LOP3.LUT R2, R2, R21, RZ, 0x3c, !PT ;  /* 0x0000001502024212 */ /* 0x000fe200078e3cff */
[----:B------:R-:W4:Y:S04]  /*0c40*/  @P6 LDG.E R19, desc[UR6][R10.64+0x11c] ;  /* 0x00011c060a136981 */ /* 0x000f28000c1e1900 */
[----:B------:R-:W4:Y:S01]  /*0c50*/  @P6 LDG.E R22, desc[UR6][R10.64+0x120] ;  /* 0x000120060a166981 */ /* 0x000f22000c1e1900 */
[----:B------:R-:W-:-:S03]  /*0c60*/  @P5 LOP3.LUT R2, R2, R25, RZ, 0x3c, !PT ;  /* 0x0000001902025212 */ /* 0x000fc600078e3cff */
[----:B------:R-:W4:Y:S04]  /*0c70*/  @P6 LDG.E R21, desc[UR6][R10.64+0x124] ;  /* 0x000124060a156981 */ /* 0x000f28000c1e1900 */
[----:B------:R-:W4:Y:S01]  /*0c80*/  @P0 LDG.E R25, desc[UR6][R10.64+0x138] ;  /* 0x000138060a190981 */ /* 0x000f22000c1e1900 */
[----:B--2---:R-:W-:-:S03]  /*0c90*/  @P5 LOP3.LUT R7, R7, R24, RZ, 0x3c, !PT ;  /* 0x0000001807075212 */ /* 0x004fc600078e3cff */
[----:B------:R-:W2:Y:S01]  /*0ca0*/  @P0 LDG.E R24, desc[UR6][R10.64+0x12c] ;  /* 0x00012c060a180981 */ /* 0x000ea2000c1e1900 */
[----:B---3--:R-:W-:-:S03]  /*0cb0*/  @P4 LOP3.LUT R5, R5, R20, RZ, 0x3c, !PT ;  /* 0x0000001405054212 */ /* 0x008fc600078e3cff */
[----:B------:R-:W3:Y:S01]  /*0cc0*/  @P6 LDG.E R20, desc[UR6][R10.64+0x118] ;  /* 0x000118060a146981 */ /* 0x000ee2000c1e1900 */
[----:B------:R-:W-:-:S03]  /*0cd0*/  @P5 LOP3.LUT R3, R3, R18, RZ, 0x3c, !PT ;  /* 0x0000001203035212 */ /* 0x000fc600078e3cff */
[----:B------:R-:W2:Y:S01]  /*0ce0*/  @P6 LDG.E R18, desc[UR6][R10.64+0x128] ;  /* 0x000128060a126981 */ /* 0x000ea2000c1e1900 */
[----:B------:R-:W-:-:S03]  /*0cf0*/  @P5 LOP3.LUT R4, R4, R23, RZ, 0x3c, !PT ;  /* 0x0000001704045212 */ /* 0x000fc600078e3cff */
[----:B------:R-:W2:Y:S01]  /*0d00*/  @P0 LDG.E R23, desc[UR6][R10.64+0x130] ;  /* 0x000130060a170981 */ /* 0x000ea2000c1e1900 */
[----:B------:R-:W-:-:S03]  /*0d10*/  @P5 LOP3.LUT R5, R5, R26, RZ, 0x3c, !PT ;  /* 0x0000001a05055212 */ /* 0x000fc600078e3cff */
[----:B------:R-:W2:Y:S01]  /*0d20*/  @P0 LDG.E R26, desc[UR6][R10.64+0x134] ;  /* 0x000134060a1a0981 */ /* 0x000ea2000c1e1900 */
[----:B------:R-:W-:-:S05]  /*0d30*/  VIADD R17, R17, 0x10 ;  /* 0x0000001011117836 */ /* 0x000fca0000000000 */
[----:B------:R-:W-:Y:S02]  /*0d40*/  ISETP.NE.AND P1, PT, R17, 0x20, PT ;  /* 0x000000201100780c */ /* 0x000fe40003f25270 */
[----:B----4-:R-:W-:Y:S02]  /*0d50*/  @P6 LOP3.LUT R4, R4, R19, RZ, 0x3c, !PT ;  /* 0x0000001304046212 */ /* 0x010fe400078e3cff */
[----:B------:R-:W-:Y:S02]  /*0d60*/  @P6 LOP3.LUT R5, R5, R22, RZ, 0x3c, !PT ;  /* 0x0000001605056212 */ /* 0x000fe400078e3cff */
[----:B------:R-:W-:-:S04]  /*0d70*/  @P6 LOP3.LUT R2, R2, R21, RZ, 0x3c, !PT ;  /* 0x0000001502026212 */ /* 0x000fc800078e3cff */
[----:B------:R-:W-:Y:S02]  /*0d80*/  @P0 LOP3.LUT R2, R2, R25, RZ, 0x3c, !PT ;  /* 0x0000001902020212 */ /* 0x000fe400078e3cff */
[----:B---3--:R-:W-:Y:S02]  /*0d90*/  @P6 LOP3.LUT R7, R7, R20, RZ, 0x3c, !PT ;  /* 0x0000001407076212 */ /* 0x008fe400078e3cff */
[----:B--2---:R-:W-:Y:S02]  /*0da0*/  @P6 LOP3.LUT R3, R3, R18, RZ, 0x3c, !PT ;  /* 0x0000001203036212 */ /* 0x004fe400078e3cff */
[----:B------:R-:W-:Y:S02]  /*0db0*/  @P0 LOP3.LUT R7, R7, R24, RZ, 0x3c, !PT ;  /* 0x0000001807070212 */ /* 0x000fe400078e3cff */
[----:B------:R-:W-:Y:S02]  /*0dc0*/  @P0 LOP3.LUT R4, R4, R23, RZ, 0x3c, !PT ;  /* 0x0000001704040212 */ /* 0x000fe400078e3cff */
[----:B------:R-:W-:-:S02]  /*0dd0*/  @P0 LOP3.LUT R3, R3, R28, RZ, 0x3c, !PT ;  /* 0x0000001c03030212 */ /* 0x000fc400078e3cff */
[----:B------:R-:W-:Y:S01]  /*0de0*/  @P0 LOP3.LUT R5, R5, R26, RZ, 0x3c, !PT ;  /* 0x0000001a05050212 */ /* 0x000fe200078e3cff */
[----:B------:R-:W-:Y:S06]  /*0df0*/  @P1 BRA `(.L_x_4) ;  /* 0xfffffff400481947 */ /* 0x000fec000383ffff */
[----:B------:R-:W-:-:S05]  /*0e00*/  VIADD R15, R15, 0x1 ;  /* 0x000000010f0f7836 */ /* 0x000fca0000000000 */
[----:B------:R-:W-:-:S13]  /*0e10*/  ISETP.NE.AND P0, PT, R15, 0x5, PT ;  /* 0x000000050f00780c */ /* 0x000fda0003f05270 */
[----:B------:R-:W-:Y:S05]  /*0e20*/  @P0 BRA `(.L_x_5) ;  /* 0xfffffff400280947 */ /* 0x000fea000383ffff */
[----:B------:R-:W0:Y:S01]  /*0e30*/  LDC.64 R10, c[0x0][0x388] ;  /* 0x0000e200ff0a7b82 */ /* 0x000e220000000a00 */
[----:B------:R-:W-:Y:S01]  /*0e40*/  VIADD R14, R14, 0x1 ;  /* 0x000000010e0e7836 */ /* 0x000fe20000000000 */
[----:B------:R-:W-:-:S04]  /*0e50*/  LOP3.LUT R15, R6, 0x3, RZ, 0xc0, !PT ;  /* 0x00000003060f7812 */ /* 0x000fc800078ec0ff */
[----:B------:R-:W-:Y:S01]  /*0e60*/  ISETP.GE.U32.AND P0, PT, R14, R15, PT ;  /* 0x0000000f0e00720c */ /* 0x000fe20003f06070 */
[----:B0-----:R-:W-:-:S05]  /*0e70*/  IMAD.WIDE.U32 R10, R12, 0x30, R10 ;  /* 0x000000300c0a7825 */ /* 0x001fca00078e000a */
[----:B------:R0:W-:Y:S04]  /*0e80*/  STG.E desc[UR6][R10.64+0x4], R7 ;  /* 0x000004070a007986 */ /* 0x0001e8000c101906 */
[----:B------:R0:W-:Y:S04]  /*0e90*/  STG.E.64 desc[UR6][R10.64+0x8], R4 ;  /* 0x000008040a007986 */ /* 0x0001e8000c101b06 */
[----:B------:R0:W-:Y:S01]  /*0ea0*/  STG.E.64 desc[UR6][R10.64+0x10], R2 ;  /* 0x000010020a007986 */ /* 0x0001e2000c101b06 */
[----:B------:R-:W-:Y:S05]  /*0eb0*/  @!P0 BRA `(.L_x_6) ;  /* 0xfffffff000f48947 */ /* 0x000fea000383ffff */
.L_x_3:
[----:B------:R-:W-:Y:S05]  /*0ec0*/  BSYNC.RECONVERGENT B1 ;  /* 0x0000000000017941 */ /* 0x000fea0003800200 */
.L_x_2:
[----:B------:R-:W-:Y:S01]  /*0ed0*/  ISETP.GT.U32.AND P0, PT, R6, 0x3, PT ;  /* 0x000000030600780c */ /* 0x000fe20003f04070 */
[----:B------:R-:W-:Y:S01]  /*0ee0*/  VIADD R0, R0, 0x1 ;  /* 0x0000000100007836 */ /* 0x000fe20000000000 */
[--C-:B------:R-:W-:Y:S02]  /*0ef0*/  SHF.R.U64 R6, R6, 0x2, R13.reuse ;  /* 0x0000000206067819 */ /* 0x100fe4000000120d */
[----:B------:R-:W-:Y:S02]  /*0f00*/  ISETP.GT.U32.AND.EX P0, PT, R13, RZ, PT, P0 ;  /* 0x000000ff0d00720c */ /* 0x000fe40003f04100 */
[----:B------:R-:W-:-:S11]  /*0f10*/  SHF.R.U32.HI R13, RZ, 0x2, R13 ;  /* 0x00000002ff0d7819 */ /* 0x000fd6000001160d */
[----:B------:R-:W-:Y:S05]  /*0f20*/  @P0 BRA `(.L_x_7) ;  /* 0xfffffff000b80947 */ /* 0x000fea000383ffff */
.L_x_1:
[----:B------:R-:W-:Y:S05]  /*0f30*/  BSYNC.RECONVERGENT B0 ;  /* 0x0000000000007941 */ /* 0x000fea0003800200 */
.L_x_0:
[----:B0-----:R-:W0:Y:S01]  /*0f40*/  LDC.64 R8, c[0x0][0x388] ;  /* 0x0000e200ff087b82 */ /* 0x001e220000000a00 */
[----:B------:R-:W-:Y:S01]  /*0f50*/  IMAD.MOV.U32 R6, RZ, RZ, 0x319e49d4 ;  /* 0x319e49d4ff067424 */ /* 0x000fe200078e00ff */
[----:B------:R-:W-:Y:S01]  /*0f60*/  UMOV UR4, URZ ;  /* 0x000000ff00047c82 */ /* 0x000fe20008000000 */
[----:B------:R-:W-:Y:S02]  /*0f70*/  IMAD.MOV.U32 R0, RZ, RZ, RZ ;  /* 0x000000ffff007224 */ /* 0x000fe400078e00ff */
[----:B0-----:R-:W-:-:S05]  /*0f80*/  IMAD.WIDE.U32 R8, R12, 0x30, R8 ;  /* 0x000000300c087825 */ /* 0x001fca00078e0008 */
[----:B------:R0:W-:Y:S04]  /*0f90*/  STG.E.64 desc[UR6][R8.64+0x18], RZ ;  /* 0x000018ff08007986 */ /* 0x0001e8000c101b06 */
[----:B------:R0:W-:Y:S04]  /*0fa0*/  STG.E desc[UR6][R8.64+0x20], RZ ;  /* 0x000020ff08007986 */ /* 0x0001e8000c101906 */
[----:B------:R0:W-:Y:S02]  /*0fb0*/  STG.E.64 desc[UR6][R8.64+0x28], RZ ;  /* 0x000028ff08007986 */ /* 0x0001e4000c101b06 */
.L_x_8:
[----:B------:R-:W-:Y:S01]  /*0fc0*/  SHF.R.U32.HI R10, RZ, 0x2, R7 ;  /* 0x00000002ff0a7819 */ /* 0x000fe20000011607 */
[----:B------:R-:W-:Y:S01]  /*0fd0*/  UIADD3 UR4, UPT, UPT, UR4, 0x4, URZ ;  /* 0x0000000404047890 */ /* 0x000fe2000fffe0ff */
[----:B------:R-:W-:Y:S02]  /*0fe0*/  SHF.R.U32.HI R13, RZ, 0x2, R4 ;  /* 0x00000002ff0d7819 */ /* 0x000fe40000011604 */
[----:B------:R-:W-:Y:S01]  /*0ff0*/  LOP3.LUT R10, R10, R7, RZ, 0x3c, !PT ;  /* 0x000000070a0a7212 */ /* 0x000fe200078e3cff */
[----:B------:R-:W-:Y:S01]  /*1000*/  IMAD.SHL.U32 R7, R3, 0x10, RZ ;  /* 0x0000001003077824 */ /* 0x000fe200078e00ff */
[----:B------:R-:W-:Y:S01]  /*1010*/  LOP3.LUT R13, R13, R4, RZ, 0x3c, !PT ;  /* 0x000000040d0d7212 */ /* 0x000fe200078e3cff */
[----:B------:R-:W-:Y:S02]  /*1020*/  UISETP.NE.AND UP0, UPT, UR4, 0x2710, UPT ;  /* 0x000027100400788c */ /* 0x000fe4000bf05270 */
[----:B------:R-:W-:-:S05]  /*1030*/  IMAD.SHL.U32 R11, R10, 0x2, RZ ;  /* 0x000000020a0b7824 */ /* 0x000fca00078e00ff */
[----:B------:R-:W-:Y:S01]  /*1040*/  LOP3.LUT R10, R10, R11, R7, 0x96, !PT ;  /* 0x0000000b0a0a7212 */ /* 0x000fe200078e9607 */
[----:B------:R-:W-:-:S03]  /*1050*/  IMAD.SHL.U32 R7, R13, 0x2, RZ ;  /* 0x000000020d077824 */ /* 0x000fc600078e00ff */
[----:B------:R-:W-:Y:S02]  /*1060*/  LOP3.LUT R11, R10, R3, RZ, 0x3c, !PT ;  /* 0x000000030a0b7212 */ /* 0x000fe400078e3cff */
[----:B------:R-:W-:-:S03]  /*1070*/  SHF.R.U32.HI R10, RZ, 0x2, R5 ;  /* 0x00000002ff0a7819 */ /* 0x000fc60000011605 */
[----:B------:R-:W-:Y:S01]  /*1080*/  IMAD.SHL.U32 R4, R11, 0x10, RZ ;  /* 0x000000100b047824 */ /* 0x000fe200078e00ff */
[----:B------:R-:W-:-:S04]  /*1090*/  LOP3.LUT R10, R10, R5, RZ, 0x3c, !PT ;  /* 0x000000050a0a7212 */ /* 0x000fc800078e3cff */
[----:B------:R-:W-:Y:S02]  /*10a0*/  LOP3.LUT R4, R13, R7, R4, 0x96, !PT ;  /* 0x000000070d047212 */ /* 0x000fe400078e9604 */
[----:B------:R-:W-:Y:S02]  /*10b0*/  SHF.R.U32.HI R13, RZ, 0x2, R2 ;  /* 0x00000002ff0d7819 */ /* 0x000fe40000011602 */
[----:B------:R-:W-:Y:S01]  /*10c0*/  LOP3.LUT R5, R4, R11, RZ, 0x3c, !PT ;  /* 0x0000000b04057212 */ /* 0x000fe200078e3cff */
[----:B------:R-:W-:Y:S01]  /*10d0*/  IMAD.SHL.U32 R4, R10, 0x2, RZ ;  /* 0x000000020a047824 */ /* 0x000fe200078e00ff */
[----:B------:R-:W-:Y:S02]  /*10e0*/  LOP3.LUT R2, R13, R2, RZ, 0x3c, !PT ;  /* 0x000000020d027212 */ /* 0x000fe400078e3cff */
[--C-:B------:R-:W-:Y:S01]  /*10f0*/  SHF.R.U32.HI R14, RZ, 0x2, R5.reuse ;  /* 0x00000002ff0e7819 */ /* 0x100fe20000011605 */
[----:B------:R-:W-:Y:S01]  /*1100*/  IMAD.SHL.U32 R7, R5, 0x10, RZ ;  /* 0x0000001005077824 */ /* 0x000fe200078e00ff */
[----:B------:R-:W-:-:S02]  /*1110*/  IADD3 R15, PT, PT, R6, 0x587c5, R5 ;  /* 0x000587c5060f7810 */ /* 0x000fc40007ffe005 */
[-C--:B------:R-:W-:Y:S02]  /*1120*/  LOP3.LUT R14, R14, R5.reuse, RZ, 0x3c, !PT ;  /* 0x000000050e0e7212 */ /* 0x080fe400078e3cff */
[----:B------:R-:W-:Y:S02]  /*1130*/  LOP3.LUT R4, R10, R4, R7, 0x96, !PT ;  /* 0x000000040a047212 */ /* 0x000fe400078e9607 */
[----:B------:R-:W-:Y:S02]  /*1140*/  SHF.R.U32.HI R10, RZ, 0x2, R3 ;  /* 0x00000002ff0a7819 */ /* 0x000fe40000011603 */
[----:B------:R-:W-:Y:S01]  /*1150*/  LOP3.LUT R13, R4, R5, RZ, 0x3c, !PT ;  /* 0x00000005040d7212 */ /* 0x000fe200078e3cff */
[----:B------:R-:W-:Y:S01]  /*1160*/  IMAD.SHL.U32 R4, R2, 0x2, RZ ;  /* 0x0000000202047824 */ /* 0x000fe200078e00ff */
[----:B------:R-:W-:Y:S02]  /*1170*/  LOP3.LUT R10, R10, R3, RZ, 0x3c, !PT ;  /* 0x000000030a0a7212 */ /* 0x000fe400078e3cff */
[----:B------:R-:W-:Y:S01]  /*1180*/  SHF.R.U32.HI R16, RZ, 0x2, R13 ;  /* 0x00000002ff107819 */ /* 0x000fe2000001160d */
[----:B------:R-:W-:Y:S01]  /*1190*/  IMAD.SHL.U32 R7, R13, 0x10, RZ ;  /* 0x000000100d077824 */ /* 0x000fe200078e00ff */
[----:B------:R-:W-:-:S02]  /*11a0*/  I2FP.F32.U32 R15, R15 ;  /* 0x0000000f000f7245 */ /* 0x000fc40000201000 */
[----:B------:R-:W-:Y:S02]  /*11b0*/  LOP3.LUT R16, R16, R13, RZ, 0x3c, !PT ;  /* 0x0000000d10107212 */ /* 0x000fe400078e3cff */
[----:B------:R-:W-:Y:S01]  /*11c0*/  LOP3.LUT R4, R2, R4, R7, 0x96, !PT ;  /* 0x0000000402047212 */ /* 0x000fe200078e9607 */
[----:B------:R-:W-:-:S03]  /*11d0*/  IMAD.SHL.U32 R2, R10, 0x2, RZ ;  /* 0x000000020a027824 */ /* 0x000fc600078e00ff */
[----:B------:R-:W-:Y:S02]  /*11e0*/  LOP3.LUT R7, R4, R13, RZ, 0x3c, !PT ;  /* 0x0000000d04077212 */ /* 0x000fe400078e3cff */
[----:B------:R-:W-:Y:S02]  /*11f0*/  SHF.R.U32.HI R4, RZ, 0x2, R11 ;  /* 0x00000002ff047819 */ /* 0x000fe4000001160b */
[C---:B------:R-:W-:Y:S01]  /*1200*/  IADD3 R17, PT, PT, R6.reuse, 0x10974f, R7 ;  /* 0x0010974f06117810 */ /* 0x040fe20007ffe007 */
[----:B------:R-:W-:Y:S01]  /*1210*/  IMAD.SHL.U32 R3, R7, 0x10, RZ ;  /* 0x0000001007037824 */ /* 0x000fe200078e00ff */
[----:B------:R-:W-:Y:S02]  /*1220*/  IADD3 R13, PT, PT, R6, 0xb0f8a, R13 ;  /* 0x000b0f8a060d7810 */ /* 0x000fe40007ffe00d */
[----:B------:R-:W-:Y:S02]  /*1230*/  I2FP.F32.U32 R17, R17 ;  /* 0x0000001100117245 */ /* 0x000fe40000201000 */
[----:B------:R-:W-:-:S02]  /*1240*/  LOP3.LUT R2, R10, R2, R3, 0x96, !PT ;  /* 0x000000020a027212 */ /* 0x000fc400078e9603 */
[----:B------:R-:W-:Y:S01]  /*1250*/  LOP3.LUT R3, R4, R11, RZ, 0x3c, !PT ;  /* 0x0000000b04037212 */ /* 0x000fe200078e3cff */
[----:B------:R-:W-:Y:S01]  /*1260*/  IMAD.IADD R11, R11, 0x1, R6 ;  /* 0x000000010b0b7824 */ /* 0x000fe200078e0206 */
[----:B------:R-:W-:Y:S02]  /*1270*/  LOP3.LUT R4, R2, R7, RZ, 0x3c, !PT ;  /* 0x0000000702047212 */ /* 0x000fe400078e3cff */
[----:B------:R-:W-:Y:S01]  /*1280*/  I2FP.F32.U32 R13, R13 ;  /* 0x0000000d000d7245 */ /* 0x000fe20000201000 */
[----:B------:R-:W-:Y:S01]  /*1290*/  IMAD.SHL.U32 R10, R3, 0x2, RZ ;  /* 0x00000002030a7824 */ /* 0x000fe200078e00ff */
[----:B------:R-:W-:Y:S01]  /*12a0*/  I2FP.F32.U32 R11, R11 ;  /* 0x0000000b000b7245 */ /* 0x000fe20000201000 */
[----:B------:R-:W-:-:S05]  /*12b0*/  IMAD.SHL.U32 R2, R4, 0x10, RZ ;  /* 0x0000001004027824 */ /* 0x000fca00078e00ff */
[----:B------:R-:W-:Y:S01]  /*12c0*/  LOP3.LUT R3, R3, R10, R2, 0x96, !PT ;  /* 0x0000000a03037212 */ /* 0x000fe200078e9602 */
[----:B------:R-:W-:Y:S02]  /*12d0*/  IMAD.SHL.U32 R2, R14, 0x2, RZ ;  /* 0x000000020e027824 */ /* 0x000fe400078e00ff */
[----:B------:R-:W-:Y:S01]  /*12e0*/  IMAD.MOV.U32 R10, RZ, RZ, 0x2f800000 ;  /* 0x2f800000ff0a7424 */ /* 0x000fe200078e00ff */
[----:B------:R-:W-:-:S03]  /*12f0*/  LOP3.LUT R5, R3, R4, RZ, 0x3c, !PT ;  /* 0x0000000403057212 */ /* 0x000fc600078e3cff */
[-C--:B------:R-:W-:Y:S01]  /*1300*/  FFMA R15, R15, R10.reuse, 1.1641532182693481445e-10 ;  /* 0x2f0000000f0f7423 */ /* 0x080fe2000000000a */
[-C--:B------:R-:W-:Y:S01]  /*1310*/  FFMA R17, R17, R10.reuse, 1.1641532182693481445e-10 ;  /* 0x2f00000011117423 */ /* 0x080fe2000000000a */
[----:B------:R-:W-:Y:S02]  /*1320*/  IMAD.SHL.U32 R3, R5, 0x10, RZ ;  /* 0x0000001005037824 */ /* 0x000fe400078e00ff */
[----:B------:R-:W-:Y:S01]  /*1330*/  FFMA R13, R13, R10, 1.1641532182693481445e-10 ;  /* 0x2f0000000d0d7423 */ /* 0x000fe2000000000a */
[----:B------:R-:W-:Y:S02]  /*1340*/  FMUL R15, R15, R15 ;  /* 0x0000000f0f0f7220 */ /* 0x000fe40000400000 */
[----:B------:R-:W-:Y:S01]  /*1350*/  LOP3.LUT R2, R14, R2, R3, 0x96, !PT ;  /* 0x000000020e027212 */ /* 0x000fe200078e9603 */
[----:B------:R-:W-:Y:S01]  /*1360*/  FFMA R14, R11, R10, 1.1641532182693481445e-10 ;  /* 0x2f0000000b0e7423 */ /* 0x000fe2000000000a */
[----:B------:R-:W-:Y:S02]  /*1370*/  IMAD.SHL.U32 R11, R16, 0x2, RZ ;  /* 0x00000002100b7824 */ /* 0x000fe400078e00ff */
[----:B------:R-:W-:Y:S01]  /*1380*/  LOP3.LUT R2, R2, R5, RZ, 0x3c, !PT ;  /* 0x0000000502027212 */ /* 0x000fe200078e3cff */
[----:B------:R-:W-:Y:S01]  /*1390*/  FFMA R15, R14, R14, R15 ;  /* 0x0000000e0e0f7223 */ /* 0x000fe2000000000f */
[----:B------:R-:W-:-:S03]  /*13a0*/  IADD3 R14, PT, PT, R6, 0x1ba6d9, R5 ;  /* 0x001ba6d9060e7810 */ /* 0x000fc60007ffe005 */
[----:B------:R-:W-:Y:S01]  /*13b0*/  IMAD.SHL.U32 R3, R2, 0x10, RZ ;  /* 0x0000001002037824 */ /* 0x000fe200078e00ff */
[----:B------:R-:W-:Y:S01]  /*13c0*/  I2FP.F32.U32 R19, R14 ;  /* 0x0000000e00137245 */ /* 0x000fe20000201000 */
[----:B------:R-:W-:Y:S01]  /*13d0*/  FMUL R14, R17, R17 ;  /* 0x00000011110e7220 */ /* 0x000fe20000400000 */
[----:B------:R-:W-:Y:S02]  /*13e0*/  FSETP.GTU.AND P0, PT, R15, 1, PT ;  /* 0x3f8000000f00780b */ /* 0x000fe40003f0c000 */
[----:B------:R-:W-:Y:S01]  /*13f0*/  LOP3.LUT R3, R16, R11, R3, 0x96, !PT ;  /* 0x0000000b10037212 */ /* 0x000fe200078e9603 */
[----:B------:R-:W-:Y:S01]  /*1400*/  FFMA R14, R13, R13, R14 ;  /* 0x0000000d0d0e7223 */ /* 0x000fe2000000000e */
[C---:B------:R-:W-:Y:S01]  /*1410*/  IADD3 R11, PT, PT, R6.reuse, 0x161f14, R4 ;  /* 0x00161f14060b7810 */ /* 0x040fe20007ffe004 */
[----:B------:R-:W-:Y:S01]  /*1420*/  FFMA R19, R19, R10, 1.1641532182693481445e-10 ;  /* 0x2f00000013137423 */ /* 0x000fe2000000000a */
[----:B------:R-:W-:Y:S02]  /*1430*/  LOP3.LUT R3, R3, R2, RZ, 0x3c, !PT ;  /* 0x0000000203037212 */ /* 0x000fe400078e3cff */
[----:B------:R-:W-:Y:S01]  /*1440*/  I2FP.F32.U32 R11, R11 ;  /* 0x0000000b000b7245 */ /* 0x000fe20000201000 */
[----:B------:R-:W-:Y:S01]  /*1450*/  FMUL R16, R19, R19 ;  /* 0x0000001313107220 */ /* 0x000fe20000400000 */
[----:B------:R-:W-:-:S02]  /*1460*/  IADD3 R15, PT, PT, R6, 0x26b663, R3 ;  /* 0x0026b663060f7810 */ /* 0x000fc40007ffe003 */
[C---:B------:R-:W-:Y:S01]  /*1470*/  IADD3 R13, PT, PT, R6.reuse, 0x212e9e, R2 ;  /* 0x00212e9e060d7810 */ /* 0x040fe20007ffe002 */
[-C--:B------:R-:W-:Y:S01]  /*1480*/  FFMA R11, R11, R10.reuse, 1.1641532182693481445e-10 ;  /* 0x2f0000000b0b7423 */ /* 0x080fe2000000000a */
[----:B------:R-:W-:Y:S01]  /*1490*/  I2FP.F32.U32 R15, R15 ;  /* 0x0000000f000f7245 */ /* 0x000fe20000201000 */
[----:B------:R-:W-:Y:S01]  /*14a0*/  VIADD R6, R6, 0x2c3e28 ;  /* 0x002c3e2806067836 */ /* 0x000fe20000000000 */
[----:B------:R-:W-:Y:S01]  /*14b0*/  FSETP.GTU.AND P1, PT, R14, 1, PT ;  /* 0x3f8000000e00780b */ /* 0x000fe20003f2c000 */
[----:B------:R-:W-:Y:S01]  /*14c0*/  VIADD R14, R0, 0x1 ;  /* 0x00000001000e7836 */ /* 0x000fe20000000000 */
[----:B------:R-:W-:Y:S01]  /*14d0*/  I2FP.F32.U32 R13, R13 ;  /* 0x0000000d000d7245 */ /* 0x000fe20000201000 */
[-C--:B------:R-:W-:Y:S01]  /*14e0*/  FFMA R15, R15, R10.reuse, 1.1641532182693481445e-10 ;  /* 0x2f0000000f0f7423 */ /* 0x080fe2000000000a */
[----:B------:R-:W-:Y:S01]  /*14f0*/  FFMA R16, R11, R11, R16 ;  /* 0x0000000b0b107223 */ /* 0x000fe20000000010 */
[----:B------:R-:W-:Y:S02]  /*1500*/  @P0 IMAD.MOV R14, RZ, RZ, R0 ;  /* 0x000000ffff0e0224 */ /* 0x000fe400078e0200 */
[----:B------:R-:W-:Y:S01]  /*1510*/  FFMA R13, R13, R10, 1.1641532182693481445e-10 ;  /* 0x2f0000000d0d7423 */ /* 0x000fe2000000000a */
[----:B------:R-:W-:Y:S01]  /*1520*/  FMUL R0, R15, R15 ;  /* 0x0000000f0f007220 */ /* 0x000fe20000400000 */
[----:B------:R-:W-:Y:S01]  /*1530*/  FSETP.GTU.AND P0, PT, R16, 1, PT ;  /* 0x3f8000001000780b */ /* 0x000fe20003f0c000 */
[----:B------:R-:W-:-:S02]  /*1540*/  VIADD R10, R14, 0x1 ;  /* 0x000000010e0a7836 */ /* 0x000fc40000000000 */
[----:B------:R-:W-:Y:S01]  /*1550*/  FFMA R0, R13, R13, R0 ;  /* 0x0000000d0d007223 */ /* 0x000fe20000000000 */
[----:B------:R-:W-:-:S04]  /*1560*/  @P1 IMAD.MOV R10, RZ, RZ, R14 ;  /* 0x000000ffff0a1224 */ /* 0x000fc800078e020e */
[----:B------:R-:W-:Y:S01]  /*1570*/  FSETP.GTU.AND P1, PT, R0, 1, PT ;  /* 0x3f8000000000780b */ /* 0x000fe20003f2c000 */
[----:B------:R-:W-:-:S04]  /*1580*/  VIADD R11, R10, 0x1 ;  /* 0x000000010a0b7836 */ /* 0x000fc80000000000 */
[----:B------:R-:W-:-:S04]  /*1590*/  @P0 IMAD.MOV R11, RZ, RZ, R10 ;  /* 0x000000ffff0b0224 */ /* 0x000fc800078e020a */
[----:B------:R-:W-:-:S04]  /*15a0*/  VIADD R0, R11, 0x1 ;  /* 0x000000010b007836 */ /* 0x000fc80000000000 */
[----:B------:R-:W-:Y:S01]  /*15b0*/  @P1 IMAD.MOV R0, RZ, RZ, R11 ;  /* 0x000000ffff001224 */ /* 0x000fe200078e020b */
[----:B------:R-:W-:Y:S06]  /*15c0*/  BRA.U UP0, `(.L_x_8) ;  /* 0xfffffff9007c7547 */ /* 0x000fec000b83ffff */
[----:B------:R-:W-:Y:S01]  /*15d0*/  I2FP.F32.U32 R0, R0 ;  /* 0x0000000000007245 */ /* 0x000fe20000201000 */
[----:B------:R-:W-:Y:S01]  /*15e0*/  IMAD.MOV.U32 R6, RZ, RZ, -0x1e583f51 ;  /* 0xe1a7c0afff067424 */ /* 0x000fe200078e00ff */
[----:B------:R1:W-:Y:S01]  /*15f0*/  STG.E.64 desc[UR6][R8.64+0x8], R4 ;  /* 0x0000080408007986 */ /* 0x0003e2000c101b06 */
[----:B------:R-:W-:Y:S01]  /*1600*/  IMAD.MOV.U32 R11, RZ, RZ, 0x38d1b717 ;  /* 0x38d1b717ff0b7424 */ /* 0x000fe200078e00ff */
[----:B------:R-:W-:Y:S01]  /*1610*/  BSSY.RECONVERGENT B1, `(.L_x_9) ;  /* 0x000000e000017945 */ /* 0x000fe20003800200 */
[----:B------:R-:W-:Y:S01]  /*1620*/  FMUL R0, R0, 4 ;  /* 0x4080000000007820 */ /* 0x000fe20000400000 */
[----:B------:R-:W-:Y:S01]  /*1630*/  IMAD.MOV.U32 R10, RZ, RZ, 0x461c4000 ;  /* 0x461c4000ff0a7424 */ /* 0x000fe200078e00ff */
[----:B------:R1:W-:Y:S02]  /*1640*/  STG.E.64 desc[UR6][R8.64+0x10], R2 ;  /* 0x0000100208007986 */ /* 0x0003e4000c101b06 */
[----:B------:R-:W2:Y:S01]  /*1650*/  FCHK P0, R0, 10000 ;  /* 0x461c400000007902 */ /* 0x000ea20000000000 */
[----:B------:R-:W-:Y:S01]  /*1660*/  FFMA R10, R11, -R10, 1 ;  /* 0x3f8000000b0a7423 */ /* 0x000fe2000000080a */
[----:B------:R1:W-:Y:S03]  /*1670*/  STG.E.64 desc[UR6][R8.64], R6 ;  /* 0x0000000608007986 */ /* 0x0003e6000c101b06 */
[----:B------:R-:W-:-:S04]  /*1680*/  FFMA R11, R10, R11, 9.9999997473787516356e-05 ;  /* 0x38d1b7170a0b7423 */ /* 0x000fc8000000000b */
[----:B------:R-:W-:-:S04]  /*1690*/  FFMA R10, R0, R11, RZ ;  /* 0x0000000b000a7223 */ /* 0x000fc800000000ff */
[----:B------:R-:W-:-:S04]  /*16a0*/  FFMA R13, R10, -10000, R0 ;  /* 0xc61c40000a0d7823 */ /* 0x000fc80000000000 */
[----:B------:R-:W-:Y:S01]  /*16b0*/  FFMA R11, R11, R13, R10 ;  /* 0x0000000d0b0b7223 */ /* 0x000fe2000000000a */
[----:B-12---:R-:W-:Y:S06]  /*16c0*/  @!P0 BRA `(.L_x_10) ;  /* 0x0000000000088947 */ /* 0x006fec0003800000 */
[----:B------:R-:W-:-:S07]  /*16d0*/  MOV R2, 0x16f0 ;  /* 0x000016f000027802 */ /* 0x000fce0000000f00 */
[----:B0-----:R-:W-:Y:S05]  /*16e0*/  CALL.REL.NOINC `($__internal_0_$__cuda_sm3x_div_rn_noftz_f32_slowpath) ;  /* 0x0000000000187944 */ /* 0x001fea0003c00000 */
.L_x_10:
[----:B------:R-:W-:Y:S05]  /*16f0*/  BSYNC.RECONVERGENT B1 ;  /* 0x0000000000017941 */ /* 0x000fea0003800200 */
.L_x_9:
[----:B------:R-:W1:Y:S02]  /*1700*/  LDCU.64 UR4, c[0x0][0x380] ;  /* 0x00007000ff0477ac */ /* 0x000e640008000a00 */
[----:B-1----:R-:W-:-:S04]  /*1710*/  LEA R2, P0, R12, UR4, 0x2 ;  /* 0x000000040c027c11 */ /* 0x002fc8000f8010ff */
[----:B------:R-:W-:-:S05]  /*1720*/  LEA.HI.X R3, R12, UR5, RZ, 0x2, P0 ;  /* 0x000000050c037c11 */ /* 0x000fca00080f14ff */
[----:B------:R-:W-:Y:S01]  /*1730*/  STG.E desc[UR6][R2.64], R11 ;  /* 0x0000000b02007986 */ /* 0x000fe2000c101906 */
[----:B------:R-:W-:Y:S05]  /*1740*/  EXIT ;  /* 0x000000000000794d */ /* 0x000fea0003800000 */
        .weak           $__internal_0_$__cuda_sm3x_div_rn_noftz_f32_slowpath
        .type           $__internal_0_$__cuda_sm3x_div_rn_noftz_f32_slowpath,@function
        .size           $__internal_0_$__cuda_sm3x_div_rn_noftz_f32_slowpath,(.L_x_24 - $__internal_0_$__cuda_sm3x_div_rn_noftz_f32_slowpath)
$__internal_0_$__cuda_sm3x_div_rn_noftz_f32_slowpath:
[--C-:B------:R-:W-:Y:S01]  /*1750*/  SHF.R.U32.HI R3, RZ, 0x17, R0.reuse ;  /* 0x00000017ff037819 */ /* 0x100fe20000011600 */
[----:B------:R-:W-:Y:S04]  /*1760*/  BSSY.RECONVERGENT B0, `(.L_x_11) ;  /* 0x000005c000007945 */ /* 0x000fe80003800200 */
[----:B------:R-:W-:Y:S01]  /*1770*/  BSSY.RELIABLE B2, `(.L_x_12) ;  /* 0x000001a000027945 */ /* 0x000fe20003800100 */
[----:B------:R-:W-:Y:S01]  /*1780*/  LOP3.LUT R5, R3, 0xff, RZ, 0xc0, !PT ;  /* 0x000000ff03057812 */ /* 0x000fe200078ec0ff */
[----:B------:R-:W-:-:S04]  /*1790*/  IMAD.MOV.U32 R3, RZ, RZ, R0 ;  /* 0x000000ffff037224 */ /* 0x000fc800078e0000 */
[----:B------:R-:W-:-:S05]  /*17a0*/  VIADD R6, R5, 0xffffffff ;  /* 0xffffffff05067836 */ /* 0x000fca0000000000 */
[----:B------:R-:W-:-:S13]  /*17b0*/  ISETP.GT.U32.OR P0, PT, R6, 0xfd, !PT ;  /* 0x000000fd0600780c */ /* 0x000fda0007f04470 */
[----:B------:R-:W-:Y:S01]  /*17c0*/  @!P0 IMAD.MOV.U32 R4, RZ, RZ, RZ ;  /* 0x000000ffff048224 */ /* 0x000fe200078e00ff */
[----:B------:R-:W-:Y:S06]  /*17d0*/  @!P0 BRA `(.L_x_13) ;  /* 0x00000000004c8947 */ /* 0x000fec0003800000 */
[----:B------:R-:W-:-:S13]  /*17e0*/  FSETP.GTU.FTZ.AND P0, PT, |R0|, +INF , PT ;  /* 0x7f8000000000780b */ /* 0x000fda0003f1c200 */
[----:B------:R-:W-:Y:S05]  /*17f0*/  @P0 BREAK.RELIABLE B2 ;  /* 0x0000000000020942 */ /* 0x000fea0003800100 */
[----:B------:R-:W-:Y:S05]  /*1800*/  @P0 BRA `(.L_x_14) ;  /* 0x0000000400400947 */ /* 0x000fea0003800000 */
[----:B------:R-:W-:-:S05]  /*1810*/  IMAD.MOV.U32 R4, RZ, RZ, 0x461c4000 ;  /* 0x461c4000ff047424 */ /* 0x000fca00078e00ff */
[----:B------:R-:W-:-:S13]  /*1820*/  LOP3.LUT P0, RZ, R4, 0x7fffffff, R3, 0xc8, !PT ;  /* 0x7fffffff04ff7812 */ /* 0x000fda000780c803 */
[----:B------:R-:W-:Y:S05]  /*1830*/  @!P0 BREAK.RELIABLE B2 ;  /* 0x0000000000028942 */ /* 0x000fea0003800100 */
[----:B------:R-:W-:Y:S05]  /*1840*/  @!P0 BRA `(.L_x_15) ;  /* 0x0000000400288947 */ /* 0x000fea0003800000 */
[----:B------:R-:W-:-:S13]  /*1850*/  LOP3.LUT P0, RZ, R3, 0x7fffffff, RZ, 0xc0, !PT ;  /* 0x7fffffff03ff7812 */ /* 0x000fda000780c0ff */
[----:B------:R-:W-:Y:S05]  /*1860*/  @!P0 BREAK.RELIABLE B2 ;  /* 0x0000000000028942 */ /* 0x000fea0003800100 */
[----:B------:R-:W-:Y:S05]  /*1870*/  @!P0 BRA `(.L_x_16) ;  /* 0x0000000400148947 */ /* 0x000fea0003800000 */
[----:B------:R-:W-:Y:S02]  /*1880*/  FSETP.NEU.FTZ.AND P1, PT, |R0|, +INF , PT ;  /* 0x7f8000000000780b */ /* 0x000fe40003f3d200 */
[----:B------:R-:W-:-:S04]  /*1890*/  LOP3.LUT P0, RZ, R4, 0x7fffffff, RZ, 0xc0, !PT ;  /* 0x7fffffff04ff7812 */ /* 0x000fc8000780c0ff */
[----:B------:R-:W-:-:S13]  /*18a0*/  PLOP3.LUT P0, PT, P1, P0, PT, 0x2f, 0xf2 ;  /* 0x0000000000f2781c */ /* 0x000fda0000f00577 */
[----:B------:R-:W-:Y:S05]  /*18b0*/  @P0 BREAK.RELIABLE B2 ;  /* 0x0000000000020942 */ /* 0x000fea0003800100 */
[----:B------:R-:W-:Y:S05]  /*18c0*/  @P0 BRA `(.L_x_17) ;  /* 0x0000000000f40947 */ /* 0x000fea0003800000 */
[----:B------:R-:W-:-:S13]  /*18d0*/  ISETP.GE.AND P0, PT, R6, RZ, PT ;  /* 0x000000ff0600720c */ /* 0x000fda0003f06270 */
[----:B------:R-:W-:Y:S02]  /*18e0*/  @P0 IMAD.MOV.U32 R4, RZ, RZ, RZ ;  /* 0x000000ffff040224 */ /* 0x000fe400078e00ff */
[----:B------:R-:W-:Y:S01]  /*18f0*/  @!P0 FFMA R3, R0, 1.84467440737095516160e+19, RZ ;  /* 0x5f80000000038823 */ /* 0x000fe200000000ff */
[----:B------:R-:W-:-:S07]  /*1900*/  @!P0 IMAD.MOV.U32 R4, RZ, RZ, -0x40 ;  /* 0xffffffc0ff048424 */ /* 0x000fce00078e00ff */
.L_x_13:
[----:B------:R-:W-:Y:S05]  /*1910*/  BSYNC.RELIABLE B2 ;  /* 0x0000000000027941 */ /* 0x000fea0003800100 */
.L_x_12:
[----:B------:R-:W-:Y:S01]  /*1920*/  UMOV UR4, 0x461c4000 ;  /* 0x461c400000047882 */ /* 0x000fe20000000000 */
[----:B------:R-:W-:Y:S01]  /*1930*/  VIADD R5, R5, 0xffffff81 ;  /* 0xffffff8105057836 */ /* 0x000fe20000000000 */
[----:B------:R-:W-:Y:S01]  /*1940*/  UIADD3 UR4, UPT, UPT, UR4, -0x6800000, URZ ;  /* 0xf980000004047890 */ /* 0x000fe2000fffe0ff */
[----:B------:R-:W-:Y:S02]  /*1950*/  BSSY.RECONVERGENT B2, `(.L_x_18) ;  /* 0x0000033000027945 */ /* 0x000fe40003800200 */
[----:B------:R-:W-:Y:S01]  /*1960*/  IMAD R0, R5, -0x800000, R3 ;  /* 0xff80000005007824 */ /* 0x000fe200078e0203 */
[----:B------:R-:W-:Y:S02]  /*1970*/  IADD3 R4, PT, PT, R4, -0xd, R5 ;  /* 0xfffffff304047810 */ /* 0x000fe40007ffe005 */
[----:B------:R-:W-:-:S03]  /*1980*/  FADD.FTZ R7, -RZ, -UR4 ;  /* 0x80000004ff077e21 */ /* 0x000fc60008010100 */
[----:B------:R-:W0:Y:S02]  /*1990*/  MUFU.RCP R6, UR4 ;  /* 0x0000000400067d08 */ /* 0x000e240008001000 */
[----:B0-----:R-:W-:-:S04]  /*19a0*/  FFMA R9, R6, R7, 1 ;  /* 0x3f80000006097423 */ /* 0x001fc80000000007 */
[----:B------:R-:W-:-:S04]  /*19b0*/  FFMA R9, R6, R9, R6 ;  /* 0x0000000906097223 */ /* 0x000fc80000000006 */
[----:B------:R-:W-:-:S04]  /*19c0*/  FFMA R6, R0, R9, RZ ;  /* 0x0000000900067223 */ /* 0x000fc800000000ff */
[----:B------:R-:W-:-:S04]  /*19d0*/  FFMA R3, R7, R6, R0 ;  /* 0x0000000607037223 */ /* 0x000fc80000000000 */
[----:B------:R-:W-:-:S04]  /*19e0*/  FFMA R6, R9, R3, R6 ;  /* 0x0000000309067223 */ /* 0x000fc80000000006 */
[----:B------:R-:W-:-:S04]  /*19f0*/  FFMA R7, R7, R6, R0 ;  /* 0x0000000607077223 */ /* 0x000fc80000000000 */
[----:B------:R-:W-:-:S05]  /*1a00*/  FFMA R3, R9, R7, R6 ;  /* 0x0000000709037223 */ /* 0x000fca0000000006 */
[----:B------:R-:W-:-:S04]  /*1a10*/  SHF.R.U32.HI R0, RZ, 0x17, R3 ;  /* 0x00000017ff007819 */ /* 0x000fc80000011603 */
[----:B------:R-:W-:-:S05]  /*1a20*/  LOP3.LUT R0, R0, 0xff, RZ, 0xc0, !PT ;  /* 0x000000ff00007812 */ /* 0x000fca00078ec0ff */
[----:B------:R-:W-:-:S04]  /*1a30*/  IMAD.IADD R8, R0, 0x1, R4 ;  /* 0x0000000100087824 */ /* 0x000fc800078e0204 */
[----:B------:R-:W-:-:S05]  /*1a40*/  VIADD R0, R8, 0xffffffff ;  /* 0xffffffff08007836 */ /* 0x000fca0000000000 */
[----:B------:R-:W-:-:S13]  /*1a50*/  ISETP.GE.U32.AND P0, PT, R0, 0xfe, PT ;  /* 0x000000fe0000780c */ /* 0x000fda0003f06070 */
[----:B------:R-:W-:Y:S05]  /*1a60*/  @!P0 BRA `(.L_x_19) ;  /* 0x0000000000808947 */ /* 0x000fea0003800000 */
[----:B------:R-:W-:-:S13]  /*1a70*/  ISETP.GT.AND P0, PT, R8, 0xfe, PT ;  /* 0x000000fe0800780c */ /* 0x000fda0003f04270 */
[----:B------:R-:W-:Y:S05]  /*1a80*/  @P0 BRA `(.L_x_20) ;  /* 0x00000000006c0947 */ /* 0x000fea0003800000 */
[----:B------:R-:W-:-:S13]  /*1a90*/  ISETP.GE.AND P0, PT, R8, 0x1, PT ;  /* 0x000000010800780c */ /* 0x000fda0003f06270 */
[----:B------:R-:W-:Y:S05]  /*1aa0*/  @P0 BRA `(.L_x_21) ;  /* 0x0000000000740947 */ /* 0x000fea0003800000 */
[----:B------:R-:W-:Y:S02]  /*1ab0*/  ISETP.GE.AND P0, PT, R8, -0x18, PT ;  /* 0xffffffe80800780c */ /* 0x000fe40003f06270 */
[----:B------:R-:W-:-:S11]  /*1ac0*/  LOP3.LUT R3, R3, 0x80000000, RZ, 0xc0, !PT ;  /* 0x8000000003037812 */ /* 0x000fd600078ec0ff */
[----:B------:R-:W-:Y:S05]  /*1ad0*/  @!P0 BRA `(.L_x_21) ;  /* 0x0000000000688947 */ /* 0x000fea0003800000 */
[CCC-:B------:R-:W-:Y:S01]  /*1ae0*/  FFMA.RZ R0, R9.reuse, R7.reuse, R6.reuse ;  /* 0x0000000709007223 */ /* 0x1c0fe2000000c006 */
[C---:B------:R-:W-:Y:S01]  /*1af0*/  VIADD R5, R8.reuse, 0x20 ;  /* 0x0000002008057836 */ /* 0x040fe20000000000 */
[C---:B------:R-:W-:Y:S02]  /*1b00*/  ISETP.NE.AND P2, PT, R8.reuse, RZ, PT ;  /* 0x000000ff0800720c */ /* 0x040fe40003f45270 */
[----:B------:R-:W-:Y:S02]  /*1b10*/  ISETP.NE.AND P1, PT, R8, RZ, PT ;  /* 0x000000ff0800720c */ /* 0x000fe40003f25270 */
[----:B------:R-:W-:Y:S01]  /*1b20*/  LOP3.LUT R4, R0, 0x7fffff, RZ, 0xc0, !PT ;  /* 0x007fffff00047812 */ /* 0x000fe200078ec0ff */
[CCC-:B------:R-:W-:Y:S01]  /*1b30*/  FFMA.RP R0, R9.reuse, R7.reuse, R6.reuse ;  /* 0x0000000709007223 */ /* 0x1c0fe20000008006 */
[----:B------:R-:W-:Y:S01]  /*1b40*/  FFMA.RM R9, R9, R7, R6 ;  /* 0x0000000709097223 */ /* 0x000fe20000004006 */
[----:B------:R-:W-:Y:S01]  /*1b50*/  IMAD.MOV R7, RZ, RZ, -R8 ;  /* 0x000000ffff077224 */ /* 0x000fe200078e0a08 */
[----:B------:R-:W-:-:S03]  /*1b60*/  LOP3.LUT R4, R4, 0x800000, RZ, 0xfc, !PT ;  /* 0x0080000004047812 */ /* 0x000fc600078efcff */
[----:B------:R-:W-:Y:S02]  /*1b70*/  FSETP.NEU.FTZ.AND P0, PT, R0, R9, PT ;  /* 0x000000090000720b */ /* 0x000fe40003f1d000 */
[----:B------:R-:W-:Y:S02]  /*1b80*/  SHF.L.U32 R5, R4, R5, RZ ;  /* 0x0000000504057219 */ /* 0x000fe400000006ff */
[----:B------:R-:W-:Y:S02]  /*1b90*/  SEL R7, R7, RZ, P2 ;  /* 0x000000ff07077207 */ /* 0x000fe40001000000 */
[----:B------:R-:W-:Y:S02]  /*1ba0*/  ISETP.NE.AND P1, PT, R5, RZ, P1 ;  /* 0x000000ff0500720c */ /* 0x000fe40000f25270 */
[----:B------:R-:W-:Y:S02]  /*1bb0*/  SHF.R.U32.HI R7, RZ, R7, R4 ;  /* 0x00000007ff077219 */ /* 0x000fe40000011604 */
[----:B------:R-:W-:-:S02]  /*1bc0*/  PLOP3.LUT P0, PT, P0, P1, PT, 0xf8, 0x8f ;  /* 0x00000000008f781c */ /* 0x000fc40000703f70 */
[----:B------:R-:W-:Y:S02]  /*1bd0*/  SHF.R.U32.HI R5, RZ, 0x1, R7 ;  /* 0x00000001ff057819 */ /* 0x000fe40000011607 */
[----:B------:R-:W-:-:S04]  /*1be0*/  SEL R0, RZ, 0x1, !P0 ;  /* 0x00000001ff007807 */ /* 0x000fc80004000000 */
[----:B------:R-:W-:-:S04]  /*1bf0*/  LOP3.LUT R0, R0, 0x1, R5, 0xf8, !PT ;  /* 0x0000000100007812 */ /* 0x000fc800078ef805 */
[----:B------:R-:W-:-:S05]  /*1c00*/  LOP3.LUT R0, R0, R7, RZ, 0xc0, !PT ;  /* 0x0000000700007212 */ /* 0x000fca00078ec0ff */
[----:B------:R-:W-:-:S05]  /*1c10*/  IMAD.IADD R0, R5, 0x1, R0 ;  /* 0x0000000105007824 */ /* 0x000fca00078e0200 */
[----:B------:R-:W-:Y:S01]  /*1c20*/  LOP3.LUT R3, R0, R3, RZ, 0xfc, !PT ;  /* 0x0000000300037212 */ /* 0x000fe200078efcff */
[----:B------:R-:W-:Y:S06]  /*1c30*/  BRA `(.L_x_21) ;  /* 0x0000000000107947 */ /* 0x000fec0003800000 */
.L_x_20:
[----:B------:R-:W-:-:S04]  /*1c40*/  LOP3.LUT R3, R3, 0x80000000, RZ, 0xc0, !PT ;  /* 0x8000000003037812 */ /* 0x000fc800078ec0ff */
[----:B------:R-:W-:Y:S01]  /*1c50*/  LOP3.LUT R3, R3, 0x7f800000, RZ, 0xfc, !PT ;  /* 0x7f80000003037812 */ /* 0x000fe200078efcff */
[----:B------:R-:W-:Y:S06]  /*1c60*/  BRA `(.L_x_21) ;  /* 0x0000000000047947 */ /* 0x000fec0003800000 */
.L_x_19:
[----:B------:R-:W-:-:S07]  /*1c70*/  IMAD R3, R4, 0x800000, R3 ;  /* 0x0080000004037824 */ /* 0x000fce00078e0203 */
.L_x_21:
[----:B------:R-:W-:Y:S05]  /*1c80*/  BSYNC.RECONVERGENT B2 ;  /* 0x0000000000027941 */ /* 0x000fea0003800200 */
.L_x_18:
[----:B------:R-:W-:Y:S05]  /*1c90*/  BRA `(.L_x_22) ;  /* 0x0000000000207947 */ /* 0x000fea0003800000 */
.L_x_17:
[----:B------:R-:W-:-:S04]  /*1ca0*/  LOP3.LUT R3, R4, 0x80000000, R3, 0x48, !PT ;  /* 0x8000000004037812 */ /* 0x000fc800078e4803 */
[----:B------:R-:W-:Y:S01]  /*1cb0*/  LOP3.LUT R3, R3, 0x7f800000, RZ, 0xfc, !PT ;  /* 0x7f80000003037812 */ /* 0x000fe200078efcff */
[----:B------:R-:W-:Y:S06]  /*1cc0*/  BRA `(.L_x_22) ;  /* 0x0000000000147947 */ /* 0x000fec0003800000 */
.L_x_16:
[----:B------:R-:W-:Y:S01]  /*1cd0*/  LOP3.LUT R3, R4, 0x80000000, R3, 0x48, !PT ;  /* 0x8000000004037812 */ /* 0x000fe200078e4803 */
[----:B------:R-:W-:Y:S06]  /*1ce0*/  BRA `(.L_x_22) ;  /* 0x00000000000c7947 */ /* 0x000fec0003800000 */
.L_x_15:
[----:B------:R-:W0:Y:S01]  /*1cf0*/  MUFU.RSQ R3, -QNAN ;  /* 0xffc0000000037908 */ /* 0x000e220000001400 */
[----:B------:R-:W-:Y:S05]  /*1d00*/  BRA `(.L_x_22) ;  /* 0x0000000000047947 */ /* 0x000fea0003800000 */
.L_x_14:
[----:B------:R-:W-:-:S07]  /*1d10*/  FADD.FTZ R3, R0, 10000 ;  /* 0x461c400000037421 */ /* 0x000fce0000010000 */
.L_x_22:
[----:B------:R-:W-:Y:S05]  /*1d20*/  BSYNC.RECONVERGENT B0 ;  /* 0x0000000000007941 */ /* 0x000fea0003800200 */
.L_x_11:
[----:B0-----:R-:W-:Y:S02]  /*1d30*/  IMAD.MOV.U32 R11, RZ, RZ, R3 ;  /* 0x000000ffff0b7224 */ /* 0x001fe400078e0003 */
[----:B------:R-:W-:-:S04]  /*1d40*/  IMAD.MOV.U32 R3, RZ, RZ, 0x0 ;  /* 0x00000000ff037424 */ /* 0x000fc800078e00ff */
[----:B------:R-:W-:Y:S05]  /*1d50*/  RET.REL.NODEC R2 `(_Z15gpu_monte_carloPfP17curandStateXORWOW) ;  /* 0xffffffe002a87950 */ /* 0x000fea0003c3ffff */
.L_x_23:
[----:B------:R-:W-:-:S00]  /*1d60*/  BRA `(.L_x_23) ;  /* 0xfffffffc00fc7947 */ /* 0x000fc0000383ffff */
[----:B------:R-:W-:-:S00]  /*1d70*/  NOP ;  /* 0x0000000000007918 */ /* 0x000fc00000000000 */
        /* <DEDUP_REMOVED lines=8> */
.L_x_24:


//--------------------- .nv.global.init           --------------------------
	.section	.nv.global.init,"aw",@progbits
	.align	4
.nv.global.init:
	.type		mrg32k3aM1SubSeq,@object
	.size		mrg32k3aM1SubSeq,(mrg32k3aM2SubSeq - mrg32k3aM1SubSeq)
mrg32k3aM1SubSeq:
        /*0000*/ 	.byte	0x0b, 0xcc, 0xee, 0x04, 0x73, 0x29, 0x8b, 0x6f, 0xf6, 0x53, 0x03, 0xf6, 0x23, 0xf6, 0xea, 0xda
        /* <DEDUP_REMOVED lines=125> */
	.type		mrg32k3aM2SubSeq,@object
	.size		mrg32k3aM2SubSeq,(mrg32k3aM1 - mrg32k3aM2SubSeq)
mrg32k3aM2SubSeq:
        /* <DEDUP_REMOVED lines=126> */
	.type		mrg32k3aM1,@object
	.size		mrg32k3aM1,(mrg32k3aM1Seq - mrg32k3aM1)
mrg32k3aM1:
        /* <DEDUP_REMOVED lines=144> */
	.type		mrg32k3aM1Seq,@object
	.size		mrg32k3aM1Seq,(mrg32k3aM2 - mrg32k3aM1Seq)
mrg32k3aM1Seq:
        /* <DEDUP_REMOVED lines=144> */
	.type		mrg32k3aM2,@object
	.size		mrg32k3aM2,(mrg32k3aM2Seq - mrg32k3aM2)
mrg32k3aM2:
        /* <DEDUP_REMOVED lines=144> */
	.type		mrg32k3aM2Seq,@object
	.size		mrg32k3aM2Seq,(precalc_xorwow_matrix - mrg32k3aM2Seq)
mrg32k3aM2Seq:
        /* <DEDUP_REMOVED lines=144> */
	.type		precalc_xorwow_matrix,@object
	.size		precalc_xorwow_matrix,(precalc_xorwow_offset_matrix - precalc_xorwow_matrix)
precalc_xorwow_matrix:
        /* <DEDUP_REMOVED lines=6400> */
	.type		precalc_xorwow_offset_matrix,@object
	.size		precalc_xorwow_offset_matrix,(.L_1 - precalc_xorwow_offset_matrix)
precalc_xorwow_offset_matrix:
        /* <DEDUP_REMOVED lines=6400> */
.L_1:


//--------------------- .nv.shared.reserved.0     --------------------------
	.section	.nv.shared.reserved.0,"aw",@nobits
	.weak		__nv_reservedSMEM_offset_0_alias
	.size		__nv_reservedSMEM_offset_0_alias, 0, 64
	.other		__nv_reservedSMEM_offset_0_alias,@"STO_CUDA_RESERVED_SHARED STV_DEFAULT"
__nv_reservedSMEM_offset_0_alias:
	.zero		0
	.zero		64


//--------------------- .nv.constant0._Z15gpu_monte_carloPfP17curandStateXORWOW --------------------------
	.section	.nv.constant0._Z15gpu_monte_carloPfP17curandStateXORWOW,"a",@progbits
	.sectionflags	@""
	.align	4
.nv.constant0._Z15gpu_monte_carloPfP17curandStateXORWOW:
	.zero		912


//--------------------- SYMBOLS --------------------------

	.type		.nv.reservedSmem.offset0,@object
	.size		.nv.reservedSmem.offset0,0x4
